	.headerflags	@"EF_CUDA_TEXMODE_UNIFIED EF_CUDA_64BIT_ADDRESS EF_CUDA_ACCELERATORS EF_CUDA_SM90 EF_CUDA_VIRTUAL_SM(EF_CUDA_SM90)"
	.elftype	@"ET_EXEC"


//--------------------- .nv.info                  --------------------------
	.section	.nv.info,"",@"SHT_CUDA_INFO"
	.align	4


	//----- nvinfo : EIATTR_REGCOUNT
	.align		4
        /*0000*/ 	.byte	0x04, 0x2f
        /*0002*/ 	.short	(.L_1 - .L_0)
	.align		4
.L_0:
        /*0004*/ 	.word	index@(triton_red_fused__unsafe_index_convolution_native_group_norm_31)
        /*0008*/ 	.word	0x0000005d


	//----- nvinfo : EIATTR_MIN_STACK_SIZE
	.align		4
.L_1:
        /*000c*/ 	.byte	0x04, 0x12
        /*000e*/ 	.short	(.L_3 - .L_2)
	.align		4
.L_2:
        /*0010*/ 	.word	index@(triton_red_fused__unsafe_index_convolution_native_group_norm_31)
        /*0014*/ 	.word	0x00000000


	//----- nvinfo : EIATTR_FRAME_SIZE
	.align		4
.L_3:
        /*0018*/ 	.byte	0x04, 0x11
        /*001a*/ 	.short	(.L_5 - .L_4)
	.align		4
.L_4:
        /*001c*/ 	.word	index@(triton_red_fused__unsafe_index_convolution_native_group_norm_31)
        /*0020*/ 	.word	0x00000000


	//----- nvinfo : EIATTR_MIN_STACK_SIZE
	.align		4
.L_5:
        /*0024*/ 	.byte	0x04, 0x12
        /*0026*/ 	.short	(.L_7 - .L_6)
	.align		4
.L_6:
        /*0028*/ 	.word	index@(triton_red_fused__unsafe_index_convolution_native_group_norm_31)
        /*002c*/ 	.word	0x00000000
.L_7:


//--------------------- .nv.info.triton_red_fused__unsafe_index_convolution_native_group_norm_31 --------------------------
	.section	.nv.info.triton_red_fused__unsafe_index_convolution_native_group_norm_31,"",@"SHT_CUDA_INFO"
	.sectionflags	@""
	.align	4


	//----- nvinfo : EIATTR_CUDA_API_VERSION
	.align		4
        /*0000*/ 	.byte	0x04, 0x37
        /*0002*/ 	.short	(.L_9 - .L_8)
.L_8:
        /*0004*/ 	.word	0x0000007c


	//----- nvinfo : EIATTR_KPARAM_INFO
	.align		4
.L_9:
        /*0008*/ 	.byte	0x04, 0x17
        /*000a*/ 	.short	(.L_11 - .L_10)
.L_10:
        /*000c*/ 	.word	0x00000000
        /*0010*/ 	.short	0x0008
        /*0012*/ 	.short	0x003c
        /*0014*/ 	.byte	0x00, 0xf0, 0x11, 0x00


	//----- nvinfo : EIATTR_KPARAM_INFO
	.align		4
.L_11:
        /*0018*/ 	.byte	0x04, 0x17
        /*001a*/ 	.short	(.L_13 - .L_12)
.L_12:
        /*001c*/ 	.word	0x00000000
        /*0020*/ 	.short	0x0007
        /*0022*/ 	.short	0x0038
        /*0024*/ 	.byte	0x00, 0xf0, 0x11, 0x00


	//----- nvinfo : EIATTR_KPARAM_INFO
	.align		4
.L_13:
        /*0028*/ 	.byte	0x04, 0x17
        /*002a*/ 	.short	(.L_15 - .L_14)
.L_14:
        /*002c*/ 	.word	0x00000000
        /*0030*/ 	.short	0x0006
        /*0032*/ 	.short	0x0030
        /*0034*/ 	.byte	0x00, 0xf4, 0x21, 0x00


	//----- nvinfo : EIATTR_KPARAM_INFO
	.align		4
.L_15:
        /*0038*/ 	.byte	0x04, 0x17
        /*003a*/ 	.short	(.L_17 - .L_16)
.L_16:
        /*003c*/ 	.word	0x00000000
        /*0040*/ 	.short	0x0005
        /*0042*/ 	.short	0x0028
        /*0044*/ 	.byte	0x00, 0xf4, 0x21, 0x00


	//----- nvinfo : EIATTR_KPARAM_INFO
	.align		4
.L_17:
        /*0048*/ 	.byte	0x04, 0x17
        /*004a*/ 	.short	(.L_19 - .L_18)
.L_18:
        /*004c*/ 	.word	0x00000000
        /*0050*/ 	.short	0x0004
        /*0052*/ 	.short	0x0020
        /*0054*/ 	.byte	0x00, 0xf4, 0x21, 0x00


	//----- nvinfo : EIATTR_KPARAM_INFO
	.align		4
.L_19:
        /*0058*/ 	.byte	0x04, 0x17
        /*005a*/ 	.short	(.L_21 - .L_20)
.L_20:
        /*005c*/ 	.word	0x00000000
        /*0060*/ 	.short	0x0003
        /*0062*/ 	.short	0x0018
        /*0064*/ 	.byte	0x00, 0xf4, 0x21, 0x00


	//----- nvinfo : EIATTR_KPARAM_INFO
	.align		4
.L_21:
        /*0068*/ 	.byte	0x04, 0x17
        /*006a*/ 	.short	(.L_23 - .L_22)
.L_22:
        /*006c*/ 	.word	0x00000000
        /*0070*/ 	.short	0x0002
        /*0072*/ 	.short	0x0010
        /*0074*/ 	.byte	0x00, 0xf4, 0x21, 0x00


	//----- nvinfo : EIATTR_KPARAM_INFO
	.align		4
.L_23:
        /*0078*/ 	.byte	0x04, 0x17
        /*007a*/ 	.short	(.L_25 - .L_24)
.L_24:
        /*007c*/ 	.word	0x00000000
        /*0080*/ 	.short	0x0001
        /*0082*/ 	.short	0x0008
        /*0084*/ 	.byte	0x00, 0xf4, 0x21, 0x00


	//----- nvinfo : EIATTR_KPARAM_INFO
	.align		4
.L_25:
        /*0088*/ 	.byte	0x04, 0x17
        /*008a*/ 	.short	(.L_27 - .L_26)
.L_26:
        /*008c*/ 	.word	0x00000000
        /*0090*/ 	.short	0x0000
        /*0092*/ 	.short	0x0000
        /*0094*/ 	.byte	0x00, 0xf4, 0x21, 0x00


	//----- nvinfo : EIATTR_SPARSE_MMA_MASK
	.align		4
.L_27:
        /*0098*/ 	.byte	0x03, 0x50
        /*009a*/ 	.short	0x0000


	//----- nvinfo : EIATTR_MAXREG_COUNT
	.align		4
        /*009c*/ 	.byte	0x03, 0x1b
        /*009e*/ 	.short	0x0080


	//----- nvinfo : EIATTR_COOP_GROUP_MASK_REGIDS
	.align		4
        /*00a0*/ 	.byte	0x04, 0x29
        /*00a2*/ 	.short	(.L_29 - .L_28)


	//   ....[0]....
.L_28:
        /*00a4*/ 	.word	0xffffffff


	//   ....[1]....
        /*00a8*/ 	.word	0xffffffff


	//   ....[2]....
        /*00ac*/ 	.word	0xffffffff


	//   ....[3]....
        /*00b0*/ 	.word	0xffffffff


	//   ....[4]....
        /*00b4*/ 	.word	0xffffffff


	//   ....[5]....
        /*00b8*/ 	.word	0xffffffff


	//   ....[6]....
        /*00bc*/ 	.word	0xffffffff


	//   ....[7]....
        /*00c0*/ 	.word	0xffffffff


	//   ....[8]....
        /*00c4*/ 	.word	0xffffffff


	//   ....[9]....
        /*00c8*/ 	.word	0xffffffff


	//   ....[10]....
        /*00cc*/ 	.word	0xffffffff


	//   ....[11]....
        /*00d0*/ 	.word	0xffffffff


	//   ....[12]....
        /*00d4*/ 	.word	0xffffffff


	//   ....[13]....
        /*00d8*/ 	.word	0xffffffff


	//   ....[14]....
        /*00dc*/ 	.word	0xffffffff


	//   ....[15]....
        /*00e0*/ 	.word	0xffffffff


	//   ....[16]....
        /*00e4*/ 	.word	0xffffffff


	//   ....[17]....
        /*00e8*/ 	.word	0xffffffff


	//----- nvinfo : EIATTR_COOP_GROUP_INSTR_OFFSETS
	.align		4
.L_29:
        /*00ec*/ 	.byte	0x04, 0x28
        /*00ee*/ 	.short	(.L_31 - .L_30)


	//   ....[0]....
.L_30:
        /*00f0*/ 	.word	0x00001d70


	//   ....[1]....
        /*00f4*/ 	.word	0x00002020


	//   ....[2]....
        /*00f8*/ 	.word	0x000020a0


	//   ....[3]....
        /*00fc*/ 	.word	0x00002100


	//   ....[4]....
        /*0100*/ 	.word	0x000021d0


	//   ....[5]....
        /*0104*/ 	.word	0x00002240


	//   ....[6]....
        /*0108*/ 	.word	0x00002380


	//   ....[7]....
        /*010c*/ 	.word	0x00002390


	//   ....[8]....
        /*0110*/ 	.word	0x000023a0


	//   ....[9]....
        /*0114*/ 	.word	0x000023e0


	//   ....[10]....
        /*0118*/ 	.word	0x000024b0


	//   ....[11]....
        /*011c*/ 	.word	0x00002570


	//   ....[12]....
        /*0120*/ 	.word	0x00002590


	//   ....[13]....
        /*0124*/ 	.word	0x000025e0


	//   ....[14]....
        /*0128*/ 	.word	0x000026b0


	//   ....[15]....
        /*012c*/ 	.word	0x00002700


	//   ....[16]....
        /*0130*/ 	.word	0x000027d0


	//   ....[17]....
        /*0134*/ 	.word	0x00002840


	//----- nvinfo : EIATTR_EXIT_INSTR_OFFSETS
	.align		4
.L_31:
        /*0138*/ 	.byte	0x04, 0x1c
        /*013a*/ 	.short	(.L_33 - .L_32)


	//   ....[0]....
.L_32:
        /*013c*/ 	.word	0x000029e0


	//   ....[1]....
        /*0140*/ 	.word	0x00002a30


	//----- nvinfo : EIATTR_REQNTID
	.align		4
.L_33:
        /*0144*/ 	.byte	0x04, 0x10
        /*0146*/ 	.short	(.L_35 - .L_34)
.L_34:
        /*0148*/ 	.word	0x00000200
        /*014c*/ 	.word	0x00000001
        /*0150*/ 	.word	0x00000001


	//----- nvinfo : EIATTR_CBANK_PARAM_SIZE
	.align		4
.L_35:
        /*0154*/ 	.byte	0x03, 0x19
        /*0156*/ 	.short	0x0040


	//----- nvinfo : EIATTR_PARAM_CBANK
	.align		4
        /*0158*/ 	.byte	0x04, 0x0a
        /*015a*/ 	.short	(.L_37 - .L_36)
	.align		4
.L_36:
        /*015c*/ 	.word	index@(.nv.constant0.triton_red_fused__unsafe_index_convolution_native_group_norm_31)
        /*0160*/ 	.short	0x0210
        /*0162*/ 	.short	0x0040


	//----- nvinfo : EIATTR_SW_WAR
	.align		4
.L_37:
        /*0164*/ 	.byte	0x04, 0x36
        /*0166*/ 	.short	(.L_39 - .L_38)
.L_38:
        /*0168*/ 	.word	0x00000008
.L_39:


//--------------------- .nv.callgraph             --------------------------
	.section	.nv.callgraph,"",@"SHT_CUDA_CALLGRAPH"
	.align	4
	.sectionentsize	8
	.align		4
        /*0000*/ 	.word	0x00000000
	.align		4
        /*0004*/ 	.word	0xffffffff
	.align		4
        /*0008*/ 	.word	0x00000000
	.align		4
        /*000c*/ 	.word	0xfffffffe
	.align		4
        /*0010*/ 	.word	0x00000000
	.align		4
        /*0014*/ 	.word	0xfffffffd
	.align		4
        /*0018*/ 	.word	0x00000000
	.align		4
        /*001c*/ 	.word	0xfffffffc


//--------------------- .text.triton_red_fused__unsafe_index_convolution_native_group_norm_31 --------------------------
	.section	.text.triton_red_fused__unsafe_index_convolution_native_group_norm_31,"ax",@progbits
	.sectionflags	@"SHF_BARRIERS=1"
	.align	128
        .global         triton_red_fused__unsafe_index_convolution_native_group_norm_31
        .type           triton_red_fused__unsafe_index_convolution_native_group_norm_31,@function
        .size           triton_red_fused__unsafe_index_convolution_native_group_norm_31,(.L_x_3 - triton_red_fused__unsafe_index_convolution_native_group_norm_31)
        .other          triton_red_fused__unsafe_index_convolution_native_group_norm_31,@"STO_CUDA_ENTRY STV_DEFAULT"
triton_red_fused__unsafe_index_convolution_native_group_norm_31:
.text.triton_red_fused__unsafe_index_convolution_native_group_norm_31:
[----:B------:R-:W0:Y:S02]  /*0000*/  LDC R1, c[0x0][0x28] ;  /* 0x00000a00ff017b82 */ /* 0x000e240000000800 */
[----:B------:R-:W1:Y:S01]  /*0010*/  S2R R0, SR_TID.X ;  /* 0x0000000000007919 */ /* 0x000e620000002100 */
[----:B------:R-:W2:Y:S01]  /*0020*/  S2UR UR5, SR_CgaCtaId ;  /* 0x00000000000579c3 */ /* 0x000ea20000008800 */
[----:B------:R-:W-:Y:S01]  /*0030*/  UMOV UR4, 0x400 ;  /* 0x0000040000047882 */ /* 0x000fe20000000000 */
[----:B------:R-:W-:Y:S01]  /*0040*/  ULDC.64 UR6, c[0x0][0x228] ;  /* 0x00008a0000067ab9 */ /* 0x000fe20000000a00 */
[----:B------:R-:W3:Y:S01]  /*0050*/  S2R R12, SR_CTAID.X ;  /* 0x00000000000c7919 */ /* 0x000ee20000002500 */
[----:B------:R-:W-:Y:S02]  /*0060*/  CS2R R30, SRZ ;  /* 0x00000000001e7805 */ /* 0x000fe4000001ff00 */
[----:B------:R-:W-:Y:S01]  /*0070*/  CS2R R34, SRZ ;  /* 0x0000000000227805 */ /* 0x000fe2000001ff00 */
[----:B------:R-:W-:Y:S01]  /*0080*/  IMAD.MOV.U32 R59, RZ, RZ, RZ ;  /* 0x000000ffff3b7224 */ /* 0x000fe200078e00ff */
[----:B------:R-:W-:Y:S01]  /*0090*/  CS2R R28, SRZ ;  /* 0x00000000001c7805 */ /* 0x000fe2000001ff00 */
[----:B------:R-:W4:Y:S01]  /*00a0*/  LDC.64 R14, c[0x0][0x210] ;  /* 0x00008400ff0e7b82 */ /* 0x000f220000000a00 */
[----:B------:R-:W-:Y:S01]  /*00b0*/  CS2R R32, SRZ ;  /* 0x0000000000207805 */ /* 0x000fe2000001ff00 */
[----:B------:R-:W-:Y:S01]  /*00c0*/  IMAD.MOV.U32 R23, RZ, RZ, RZ ;  /* 0x000000ffff177224 */ /* 0x000fe200078e00ff */
[----:B------:R-:W-:-:S02]  /*00d0*/  CS2R R38, SRZ ;  /* 0x0000000000267805 */ /* 0x000fc4000001ff00 */
[----:B------:R-:W-:Y:S02]  /*00e0*/  CS2R R40, SRZ ;  /* 0x0000000000287805 */ /* 0x000fe4000001ff00 */
[----:B------:R-:W-:Y:S02]  /*00f0*/  CS2R R42, SRZ ;  /* 0x00000000002a7805 */ /* 0x000fe4000001ff00 */
[----:B------:R-:W-:Y:S02]  /*0100*/  CS2R R44, SRZ ;  /* 0x00000000002c7805 */ /* 0x000fe4000001ff00 */
[----:B------:R-:W-:Y:S01]  /*0110*/  CS2R R46, SRZ ;  /* 0x00000000002e7805 */ /* 0x000fe2000001ff00 */
[----:B------:R-:W5:Y:S01]  /*0120*/  LDC.64 R8, c[0x0][0x218] ;  /* 0x00008600ff087b82 */ /* 0x000f620000000a00 */
[----:B------:R-:W-:Y:S02]  /*0130*/  CS2R R48, SRZ ;  /* 0x0000000000307805 */ /* 0x000fe4000001ff00 */
[----:B------:R-:W-:-:S02]  /*0140*/  CS2R R50, SRZ ;  /* 0x0000000000327805 */ /* 0x000fc4000001ff00 */
[----:B------:R-:W-:Y:S01]  /*0150*/  CS2R R52, SRZ ;  /* 0x0000000000347805 */ /* 0x000fe2000001ff00 */
[----:B--2---:R-:W-:-:S03]  /*0160*/  UPRMT UR5, UR5, 0x654, UR4 ;  /* 0x0000065405057896 */ /* 0x004fc60008000004 */
[----:B------:R-:W-:Y:S01]  /*0170*/  UMOV UR4, URZ ;  /* 0x0000003f00047c82 */ /* 0x000fe20008000000 */
[--C-:B-1----:R-:W-:Y:S01]  /*0180*/  SHF.R.U32.HI R18, RZ, 0x7, R0.reuse ;  /* 0x00000007ff127819 */ /* 0x102fe20000011600 */
[----:B------:R-:W-:Y:S01]  /*0190*/  IMAD.SHL.U32 R16, R0, 0x4, RZ ;  /* 0x0000000400107824 */ /* 0x000fe200078e00ff */
[----:B------:R-:W-:Y:S02]  /*01a0*/  SHF.R.U32.HI R56, RZ, 0x3, R0 ;  /* 0x00000003ff387819 */ /* 0x000fe40000011600 */
[----:B------:R-:W-:Y:S01]  /*01b0*/  SGXT.U32 R18, R18, 0x2 ;  /* 0x000000021212781a */ /* 0x000fe20000000000 */
[----:B---3--:R-:W-:Y:S01]  /*01c0*/  IMAD.U32 R2, R12, 0x10000, RZ ;  /* 0x000100000c027824 */ /* 0x008fe200078e00ff */
[----:B------:R-:W-:Y:S01]  /*01d0*/  SGXT.U32 R56, R56, 0x6 ;  /* 0x000000063838781a */ /* 0x000fe20000000000 */
[----:B------:R-:W-:Y:S01]  /*01e0*/  IMAD.SHL.U32 R11, R12, 0x8, RZ ;  /* 0x000000080c0b7824 */ /* 0x000fe200078e00ff */
[----:B------:R-:W-:Y:S02]  /*01f0*/  SHF.L.U32 R3, R18, 0xd, RZ ;  /* 0x0000000d12037819 */ /* 0x000fe400000006ff */
[----:B------:R-:W-:-:S02]  /*0200*/  LOP3.LUT R25, R16, 0x7fc, RZ, 0xc0, !PT ;  /* 0x000007fc10197812 */ /* 0x000fc400078ec0ff */
[----:B------:R-:W-:Y:S01]  /*0210*/  LOP3.LUT R7, R2, R3, RZ, 0xfc, !PT ;  /* 0x0000000302077212 */ /* 0x000fe200078efcff */
[----:B------:R-:W-:Y:S01]  /*0220*/  IMAD.SHL.U32 R2, R0, 0x200, RZ ;  /* 0x0000020000027824 */ /* 0x000fe200078e00ff */
[----:B------:R-:W-:Y:S02]  /*0230*/  LOP3.LUT R4, R11, 0x4, R18, 0xfe, !PT ;  /* 0x000000040b047812 */ /* 0x000fe400078efe12 */
[----:B------:R-:W-:Y:S02]  /*0240*/  LOP3.LUT R18, R11, R18, RZ, 0xfc, !PT ;  /* 0x000000120b127212 */ /* 0x000fe400078efcff */
[----:B------:R-:W-:Y:S02]  /*0250*/  LOP3.LUT R5, R2, 0xe00, RZ, 0xc0, !PT ;  /* 0x00000e0002057812 */ /* 0x000fe400078ec0ff */
[----:B------:R-:W-:Y:S02]  /*0260*/  SHF.L.U32 R6, R18, 0xd, RZ ;  /* 0x0000000d12067819 */ /* 0x000fe400000006ff */
[----:B------:R-:W-:-:S02]  /*0270*/  ISETP.GE.AND P1, PT, R4, 0x100, PT ;  /* 0x000001000400780c */ /* 0x000fc40003f26270 */
[C---:B------:R-:W-:Y:S02]  /*0280*/  LOP3.LUT R19, R5.reuse, R56, RZ, 0xfc, !PT ;  /* 0x0000003805137212 */ /* 0x040fe400078efcff */
[----:B------:R-:W-:Y:S02]  /*0290*/  LEA.HI R4, R5, UR5, RZ, 0x1b ;  /* 0x0000000505047c11 */ /* 0x000fe4000f8fd8ff */
[----:B------:R-:W-:Y:S02]  /*02a0*/  LOP3.LUT R3, R0, 0x7f, RZ, 0xc0, !PT ;  /* 0x0000007f00037812 */ /* 0x000fe400078ec0ff */
[----:B------:R-:W-:Y:S01]  /*02b0*/  LOP3.LUT R5, R6, 0x8000, RZ, 0xfc, !PT ;  /* 0x0000800006057812 */ /* 0x000fe200078efcff */
[----:B------:R-:W-:Y:S01]  /*02c0*/  IMAD R19, R19, 0x4, R4 ;  /* 0x0000000413137824 */ /* 0x000fe200078e0204 */
[----:B------:R-:W-:Y:S01]  /*02d0*/  LOP3.LUT R10, R25, 0x800, RZ, 0xfc, !PT ;  /* 0x00000800190a7812 */ /* 0x000fe200078efcff */
[----:B------:R-:W-:Y:S01]  /*02e0*/  IMAD.WIDE.U32 R2, R3, 0x10, RZ ;  /* 0x0000001003027825 */ /* 0x000fe200078e00ff */
[----:B------:R-:W-:-:S02]  /*02f0*/  LOP3.LUT R20, R11, 0x7, R0, 0xf8, !PT ;  /* 0x000000070b147812 */ /* 0x000fc400078ef800 */
[----:B------:R-:W-:Y:S01]  /*0300*/  SHF.R.U32.HI R17, RZ, 0x3, R0 ;  /* 0x00000003ff117819 */ /* 0x000fe20000011600 */
[----:B------:R-:W-:Y:S01]  /*0310*/  IMAD.WIDE R4, R5, 0x4, RZ ;  /* 0x0000000405047825 */ /* 0x000fe200078e02ff */
[----:B------:R-:W-:Y:S02]  /*0320*/  SHF.R.U32.HI R10, RZ, 0x5, R10 ;  /* 0x00000005ff0a7819 */ /* 0x000fe4000001160a */
[----:B------:R-:W-:Y:S01]  /*0330*/  SHF.R.U32.HI R13, RZ, 0x4, R0 ;  /* 0x00000004ff0d7819 */ /* 0x000fe20000011600 */
[----:B------:R-:W-:Y:S01]  /*0340*/  IMAD.WIDE R6, R7, 0x4, RZ ;  /* 0x0000000407067825 */ /* 0x000fe200078e02ff */
[----:B------:R-:W-:Y:S02]  /*0350*/  LOP3.LUT R36, R2, R4, RZ, 0xfc, !PT ;  /* 0x0000000402247212 */ /* 0x000fe400078efcff */
[----:B------:R-:W-:Y:S02]  /*0360*/  LOP3.LUT R4, R3, R5, RZ, 0xfc, !PT ;  /* 0x0000000503047212 */ /* 0x000fe400078efcff */
[----:B------:R-:W-:-:S02]  /*0370*/  SHF.R.S32.HI R5, RZ, 0x1c, R12 ;  /* 0x0000001cff057819 */ /* 0x000fc4000001140c */
[----:B------:R-:W-:Y:S02]  /*0380*/  LOP3.LUT R24, R2, R6, RZ, 0xfc, !PT ;  /* 0x0000000602187212 */ /* 0x000fe400078efcff */
[----:B------:R-:W-:Y:S02]  /*0390*/  SGXT R5, R5, 0x1 ;  /* 0x000000010505781a */ /* 0x000fe40000000200 */
[----:B------:R-:W-:Y:S02]  /*03a0*/  LOP3.LUT R6, R17, 0x30, RZ, 0xc0, !PT ;  /* 0x0000003011067812 */ /* 0x000fe400078ec0ff */
[----:B------:R-:W-:Y:S02]  /*03b0*/  LEA.HI R5, R5, R20, RZ, 0x6 ;  /* 0x0000001405057211 */ /* 0x000fe400078f30ff */
[----:B------:R-:W-:Y:S01]  /*03c0*/  LOP3.LUT R10, R10, 0x70, RZ, 0xc0, !PT ;  /* 0x000000700a0a7812 */ /* 0x000fe200078ec0ff */
[----:B------:R-:W-:Y:S01]  /*03d0*/  VIADD R6, R6, UR5 ;  /* 0x0000000506067c36 */ /* 0x000fe20008000000 */
[----:B------:R-:W-:-:S02]  /*03e0*/  LOP3.LUT R5, R5, 0x7fffffc0, RZ, 0xc0, !PT ;  /* 0x7fffffc005057812 */ /* 0x000fc400078ec0ff */
[----:B------:R-:W-:Y:S01]  /*03f0*/  LOP3.LUT R7, R3, R7, RZ, 0xfc, !PT ;  /* 0x0000000703077212 */ /* 0x000fe200078efcff */
[----:B------:R-:W-:Y:S01]  /*0400*/  VIADD R10, R10, UR5 ;  /* 0x000000050a0a7c36 */ /* 0x000fe20008000000 */
[----:B------:R-:W-:Y:S01]  /*0410*/  SGXT.U32 R13, R13, 0x4 ;  /* 0x000000040d0d781a */ /* 0x000fe20000000000 */
[----:B------:R-:W-:Y:S01]  /*0420*/  IMAD R22, R25, 0x4, R6 ;  /* 0x0000000419167824 */ /* 0x000fe200078e0206 */
[----:B------:R-:W-:Y:S02]  /*0430*/  SHF.L.U32 R3, R20, 0xa, RZ ;  /* 0x0000000a14037819 */ /* 0x000fe400000006ff */
[----:B------:R-:W-:Y:S01]  /*0440*/  IADD3 R24, P2, R24, UR6, RZ ;  /* 0x0000000618187c10 */ /* 0x000fe2000ff5e0ff */
[----:B----4-:R-:W-:Y:S01]  /*0450*/  IMAD.WIDE.U32 R12, R13, 0x8, R14 ;  /* 0x000000080d0c7825 */ /* 0x010fe200078e000e */
[C---:B------:R-:W-:Y:S02]  /*0460*/  LOP3.LUT R21, R0.reuse, 0xf, RZ, 0xc0, !PT ;  /* 0x0000000f00157812 */ /* 0x040fe400078ec0ff */
[----:B------:R-:W-:Y:S01]  /*0470*/  IADD3 R5, R20, -R5, RZ ;  /* 0x8000000514057210 */ /* 0x000fe20007ffe0ff */
[----:B-----5:R-:W-:Y:S01]  /*0480*/  IMAD.WIDE R2, R3, 0x4, R8 ;  /* 0x0000000403027825 */ /* 0x020fe200078e0208 */
[----:B------:R-:W-:-:S02]  /*0490*/  LOP3.LUT R55, R0, 0x1ff, RZ, 0xc0, !PT ;  /* 0x000001ff00377812 */ /* 0x000fc400078ec0ff */
[----:B------:R-:W-:Y:S01]  /*04a0*/  SHF.R.U32.HI R37, RZ, 0x8, R0 ;  /* 0x00000008ff257819 */ /* 0x000fe20000011600 */
[----:B------:R-:W-:Y:S01]  /*04b0*/  IMAD.WIDE.U32 R14, R21, 0x8, R14 ;  /* 0x00000008150e7825 */ /* 0x000fe200078e000e */
[----:B------:R-:W-:Y:S02]  /*04c0*/  IADD3 R36, P0, R36, UR6, RZ ;  /* 0x0000000624247c10 */ /* 0x000fe4000ff1e0ff */
[----:B------:R-:W-:Y:S01]  /*04d0*/  IADD3.X R27, R7, UR7, RZ, P2, !PT ;  /* 0x00000007071b7c10 */ /* 0x000fe200097fe4ff */
[----:B------:R-:W-:Y:S01]  /*04e0*/  IMAD.SHL.U32 R26, R5, 0x2, RZ ;  /* 0x00000002051a7824 */ /* 0x000fe200078e00ff */
[----:B------:R-:W-:Y:S02]  /*04f0*/  LEA R25, R25, R10, 0x2 ;  /* 0x0000000a19197211 */ /* 0x000fe400078e10ff */
[----:B------:R-:W-:Y:S02]  /*0500*/  LOP3.LUT R54, R0, 0x7, RZ, 0xc0, !PT ;  /* 0x0000000700367812 */ /* 0x000fe400078ec0ff */
[----:B------:R-:W-:-:S02]  /*0510*/  LEA R55, R55, UR5, 0x4 ;  /* 0x0000000537377c11 */ /* 0x000fc4000f8e20ff */
[----:B------:R-:W-:Y:S02]  /*0520*/  ISETP.GE.AND P2, PT, R20, 0x100, PT ;  /* 0x000001001400780c */ /* 0x000fe40003f46270 */
[----:B------:R-:W-:Y:S02]  /*0530*/  SGXT.U32 R37, R37, 0x1 ;  /* 0x000000012525781a */ /* 0x000fe40000000000 */
[----:B------:R-:W-:Y:S02]  /*0540*/  LEA R56, R56, UR5, 0x4 ;  /* 0x0000000538387c11 */ /* 0x000fe4000f8e20ff */
[----:B------:R-:W-:Y:S01]  /*0550*/  IADD3.X R57, R4, UR7, RZ, P0, !PT ;  /* 0x0000000704397c10 */ /* 0x000fe200087fe4ff */
[----:B------:R-:W-:-:S06]  /*0560*/  ULDC.64 UR6, c[0x0][0x208] ;  /* 0x0000820000067ab9 */ /* 0x000fcc0000000a00 */
.L_x_1:
[----:B0-----:R-:W0:Y:S01]  /*0570*/  LDC.64 R8, c[0x0][0x210] ;  /* 0x00008400ff087b82 */ /* 0x001e220000000a00 */
[----:B------:R-:W-:Y:S01]  /*0580*/  LOP3.LUT R5, R37, 0xf, RZ, 0xc0, !PT ;  /* 0x0000000f25057812 */ /* 0x000fe200078ec0ff */
[----:B------:R-:W2:Y:S04]  /*0590*/  LDG.E.EL.64 R10, desc[UR6][R14.64] ;  /* 0x000000060e0a7981 */ /* 0x000ea8000c2e1b00 */
[----:B------:R-:W3:Y:S01]  /*05a0*/  LDG.E.EL.64 R6, desc[UR6][R12.64] ;  /* 0x000000060c067981 */ /* 0x000ee2000c2e1b00 */
[----:B0-----:R-:W-:Y:S02]  /*05b0*/  IMAD.WIDE.U32 R8, R5, 0x8, R8 ;  /* 0x0000000805087825 */ /* 0x001fe400078e0008 */
[----:B------:R-:W0:Y:S04]  /*05c0*/  LDC.64 R4, c[0x0][0x220] ;  /* 0x00008800ff047b82 */ /* 0x000e280000000a00 */
[----:B------:R-:W4:Y:S01]  /*05d0*/  LDG.E.EL.64 R8, desc[UR6][R8.64] ;  /* 0x0000000608087981 */ /* 0x000f22000c2e1b00 */
[----:B------:R-:W-:Y:S01]  /*05e0*/  ULOP3.LUT UR8, UR4, 0x200, URZ, 0xc0, !UPT ;  /* 0x0000020004087892 */ /* 0x000fe2000f8ec03f */
[----:B------:R-:W-:-:S02]  /*05f0*/  CS2R R72, SRZ ;  /* 0x0000000000487805 */ /* 0x000fc4000001ff00 */
[----:B------:R-:W-:Y:S02]  /*0600*/  CS2R R74, SRZ ;  /* 0x00000000004a7805 */ /* 0x000fe4000001ff00 */
[----:B------:R-:W-:Y:S02]  /*0610*/  CS2R R76, SRZ ;  /* 0x00000000004c7805 */ /* 0x000fe4000001ff00 */
[----:B------:R-:W-:Y:S02]  /*0620*/  CS2R R78, SRZ ;  /* 0x00000000004e7805 */ /* 0x000fe4000001ff00 */
[----:B------:R-:W-:Y:S02]  /*0630*/  CS2R R80, SRZ ;  /* 0x0000000000507805 */ /* 0x000fe4000001ff00 */
[----:B------:R-:W-:Y:S02]  /*0640*/  CS2R R82, SRZ ;  /* 0x0000000000527805 */ /* 0x000fe4000001ff00 */
[----:B--2---:R-:W-:-:S04]  /*0650*/  SHF.R.U32.HI R63, RZ, 0x1c, R11 ;  /* 0x0000001cff3f7819 */ /* 0x004fc8000001160b */
[----:B------:R-:W-:Y:S02]  /*0660*/  LOP3.LUT R63, R63, 0x8, RZ, 0xc0, !PT ;  /* 0x000000083f3f7812 */ /* 0x000fe400078ec0ff */
[----:B---3--:R-:W-:Y:S02]  /*0670*/  SHF.R.U32.HI R58, RZ, 0x1c, R7 ;  /* 0x0000001cff3a7819 */ /* 0x008fe40000011607 */
[----:B------:R-:W-:Y:S02]  /*0680*/  IADD3 R64, P3, P4, R63, UR8, R10 ;  /* 0x000000083f407c10 */ /* 0x000fe4000fc7e00a */
[----:B----4-:R-:W-:-:S04]  /*0690*/  SHF.R.U32.HI R61, RZ, 0x1c, R9 ;  /* 0x0000001cff3d7819 */ /* 0x010fc80000011609 */
[----:B------:R-:W-:-:S04]  /*06a0*/  LOP3.LUT R61, R61, 0x8, RZ, 0xc0, !PT ;  /* 0x000000083d3d7812 */ /* 0x000fc800078ec0ff */
[----:B------:R-:W-:-:S05]  /*06b0*/  IADD3 R61, P0, R8, R61, RZ ;  /* 0x0000003d083d7210 */ /* 0x000fca0007f1e0ff */
[----:B------:R-:W-:Y:S01]  /*06c0*/  IMAD.X R8, RZ, RZ, R9, P0 ;  /* 0x000000ffff087224 */ /* 0x000fe200000e0609 */
[----:B------:R-:W-:Y:S02]  /*06d0*/  SHF.R.U32.HI R9, RZ, 0xc, R31 ;  /* 0x0000000cff097819 */ /* 0x000fe4000001161f */
[----:B------:R-:W-:Y:S02]  /*06e0*/  IADD3.X R10, RZ, R11, RZ, P3, P4 ;  /* 0x0000000bff0a7210 */ /* 0x000fe40001fe84ff */
[----:B------:R-:W-:Y:S02]  /*06f0*/  LOP3.LUT R9, R9, R26, RZ, 0xfc, !PT ;  /* 0x0000001a09097212 */ /* 0x000fe400078efcff */
[----:B------:R-:W-:Y:S01]  /*0700*/  LOP3.LUT R11, R58, 0x8, RZ, 0xc0, !PT ;  /* 0x000000083a0b7812 */ /* 0x000fe200078ec0ff */
[----:B------:R-:W-:Y:S02]  /*0710*/  IMAD.MOV.U32 R58, RZ, RZ, RZ ;  /* 0x000000ffff3a7224 */ /* 0x000fe400078e00ff */
[----:B0-----:R-:W-:-:S05]  /*0720*/  IMAD.WIDE R4, R9, 0x4, R4 ;  /* 0x0000000409047825 */ /* 0x001fca00078e0204 */
[----:B------:R-:W2:Y:S04]  /*0730*/  @!P2 LDG.E.EL R58, desc[UR6][R4.64] ;  /* 0x00000006043aa981 */ /* 0x000ea8000c2e1900 */
[----:B------:R-:W3:Y:S04]  /*0740*/  @!P2 LDG.E.EL R72, desc[UR6][R4.64] ;  /* 0x000000060448a981 */ /* 0x000ee8000c2e1900 */
[----:B------:R-:W4:Y:S04]  /*0750*/  @!P2 LDG.E.EL R73, desc[UR6][R4.64] ;  /* 0x000000060449a981 */ /* 0x000f28000c2e1900 */
[----:B------:R-:W5:Y:S04]  /*0760*/  @!P2 LDG.E.EL R74, desc[UR6][R4.64] ;  /* 0x00000006044aa981 */ /* 0x000f68000c2e1900 */
[----:B------:R-:W5:Y:S04]  /*0770*/  @!P2 LDG.E.EL R75, desc[UR6][R4.64] ;  /* 0x00000006044ba981 */ /* 0x000f68000c2e1900 */
[----:B------:R-:W5:Y:S04]  /*0780*/  @!P2 LDG.E.EL R76, desc[UR6][R4.64] ;  /* 0x00000006044ca981 */ /* 0x000f68000c2e1900 */
[----:B------:R-:W5:Y:S04]  /*0790*/  @!P2 LDG.E.EL R77, desc[UR6][R4.64] ;  /* 0x00000006044da981 */ /* 0x000f68000c2e1900 */
[----:B------:R0:W5:Y:S01]  /*07a0*/  @!P2 LDG.E.EL R78, desc[UR6][R4.64] ;  /* 0x00000006044ea981 */ /* 0x000162000c2e1900 */
[----:B------:R-:W-:Y:S01]  /*07b0*/  BAR.SYNC.DEFER_BLOCKING 0x0 ;  /* 0x0000000000007b1d */ /* 0x000fe20000010000 */
[----:B------:R-:W-:-:S02]  /*07c0*/  IADD3 R11, P0, R6, R11, RZ ;  /* 0x0000000b060b7210 */ /* 0x000fc40007f1e0ff */
[C---:B------:R-:W-:Y:S02]  /*07d0*/  LEA R64, P3, R61.reuse, R64, 0x6 ;  /* 0x000000403d407211 */ /* 0x040fe400078630ff */
[----:B------:R-:W-:Y:S02]  /*07e0*/  IADD3.X R7, RZ, R7, RZ, P0, !PT ;  /* 0x00000007ff077210 */ /* 0x000fe400007fe4ff */
[----:B------:R-:W-:Y:S02]  /*07f0*/  LEA.HI.X R6, R61, R10, R8, 0x6, P3 ;  /* 0x0000000a3d067211 */ /* 0x000fe400018f3408 */
[----:B------:R-:W-:-:S04]  /*0800*/  LEA R64, P0, R11, R64, 0x3 ;  /* 0x000000400b407211 */ /* 0x000fc800078018ff */
[----:B------:R-:W-:-:S05]  /*0810*/  LEA.HI.X R65, R11, R6, R7, 0x3, P0 ;  /* 0x000000060b417211 */ /* 0x000fca00000f1c07 */
[----:B------:R-:W-:Y:S01]  /*0820*/  STS.64 [R55], R64 ;  /* 0x0000004037007388 */ /* 0x000fe20000000a00 */
[----:B------:R-:W-:Y:S06]  /*0830*/  BAR.SYNC.DEFER_BLOCKING 0x0 ;  /* 0x0000000000007b1d */ /* 0x000fec0000010000 */
[----:B------:R-:W1:Y:S04]  /*0840*/  LDS.64 R68, [R56+0x400] ;  /* 0x0004000038447984 */ /* 0x000e680000000a00 */
[----:B------:R-:W1:Y:S04]  /*0850*/  LDS.64 R66, [R56] ;  /* 0x0000000038427984 */ /* 0x000e680000000a00 */
[----:B------:R-:W1:Y:S04]  /*0860*/  LDS.64 R62, [R56+0xc00] ;  /* 0x000c0000383e7984 */ /* 0x000e680000000a00 */
[----:B------:R-:W1:Y:S04]  /*0870*/  LDS.64 R60, [R56+0x800] ;  /* 0x00080000383c7984 */ /* 0x000e680000000a00 */
[----:B------:R-:W1:Y:S04]  /*0880*/  LDS.64 R6, [R56+0x1800] ;  /* 0x0018000038067984 */ /* 0x000e680000000a00 */
[----:B------:R-:W1:Y:S04]  /*0890*/  LDS.64 R10, [R56+0x1000] ;  /* 0x00100000380a7984 */ /* 0x000e680000000a00 */
[----:B0-----:R-:W0:Y:S04]  /*08a0*/  LDS.64 R4, [R56+0x1c00] ;  /* 0x001c000038047984 */ /* 0x001e280000000a00 */
[----:B------:R-:W0:Y:S01]  /*08b0*/  LDS.64 R8, [R56+0x1400] ;  /* 0x0014000038087984 */ /* 0x000e220000000a00 */
[----:B-1----:R-:W-:-:S02]  /*08c0*/  LEA R64, P3, R68, R2, 0x2 ;  /* 0x0000000244407211 */ /* 0x002fc400078610ff */
[-C--:B------:R-:W-:Y:S02]  /*08d0*/  LEA R70, P0, R66, R2.reuse, 0x2 ;  /* 0x0000000242467211 */ /* 0x080fe400078010ff */
[-C--:B------:R-:W-:Y:S02]  /*08e0*/  LEA.HI.X R65, R68, R3.reuse, R69, 0x2, P3 ;  /* 0x0000000344417211 */ /* 0x080fe400018f1445 */
[-C--:B------:R-:W-:Y:S02]  /*08f0*/  LEA.HI.X R71, R66, R3.reuse, R67, 0x2, P0 ;  /* 0x0000000342477211 */ /* 0x080fe400000f1443 */
[-C--:B------:R-:W-:Y:S01]  /*0900*/  LEA R68, P3, R62, R2.reuse, 0x2 ;  /* 0x000000023e447211 */ /* 0x080fe200078610ff */
[----:B------:R0:W5:Y:S01]  /*0910*/  @!P2 LDG.E.EL R80, desc[UR6][R64.64] ;  /* 0x000000064050a981 */ /* 0x000162000c2e1900 */
[----:B------:R-:W-:Y:S02]  /*0920*/  LEA R66, P0, R60, R2, 0x2 ;  /* 0x000000023c427211 */ /* 0x000fe400078010ff */
[-C--:B------:R-:W-:Y:S01]  /*0930*/  LEA.HI.X R69, R62, R3.reuse, R63, 0x2, P3 ;  /* 0x000000033e457211 */ /* 0x080fe200018f143f */
[----:B------:R1:W5:Y:S01]  /*0940*/  @!P2 LDG.E.EL R79, desc[UR6][R70.64] ;  /* 0x00000006464fa981 */ /* 0x000362000c2e1900 */
[----:B------:R-:W-:-:S02]  /*0950*/  LEA.HI.X R67, R60, R3, R61, 0x2, P0 ;  /* 0x000000033c437211 */ /* 0x000fc400000f143d */
[-C--:B------:R-:W-:Y:S01]  /*0960*/  LEA R62, P3, R6, R2.reuse, 0x2 ;  /* 0x00000002063e7211 */ /* 0x080fe200078610ff */
[----:B------:R-:W5:Y:S01]  /*0970*/  @!P2 LDG.E.EL R82, desc[UR6][R68.64] ;  /* 0x000000064452a981 */ /* 0x000f62000c2e1900 */
[-C--:B------:R-:W-:Y:S02]  /*0980*/  LEA R60, P0, R10, R2.reuse, 0x2 ;  /* 0x000000020a3c7211 */ /* 0x080fe400078010ff */
[-C--:B------:R-:W-:Y:S02]  /*0990*/  LEA.HI.X R63, R6, R3.reuse, R7, 0x2, P3 ;  /* 0x00000003063f7211 */ /* 0x080fe400018f1407 */
[-C--:B0-----:R-:W-:Y:S01]  /*09a0*/  LEA R64, P4, R4, R2.reuse, 0x2 ;  /* 0x0000000204407211 */ /* 0x081fe200078810ff */
[----:B------:R-:W-:Y:S01]  /*09b0*/  HFMA2.MMA R6, -RZ, RZ, 0, 0 ;  /* 0x00000000ff067435 */ /* 0x000fe200000001ff */
[-C--:B------:R-:W-:Y:S01]  /*09c0*/  LEA.HI.X R61, R10, R3.reuse, R11, 0x2, P0 ;  /* 0x000000030a3d7211 */ /* 0x080fe200000f140b */
[----:B-1----:R-:W-:Y:S01]  /*09d0*/  IMAD.MOV.U32 R70, RZ, RZ, RZ ;  /* 0x000000ffff467224 */ /* 0x002fe200078e00ff */
[----:B------:R-:W-:Y:S01]  /*09e0*/  LEA R10, P0, R8, R2, 0x2 ;  /* 0x00000002080a7211 */ /* 0x000fe200078010ff */
[----:B------:R-:W5:Y:S01]  /*09f0*/  @!P2 LDG.E.EL R81, desc[UR6][R66.64] ;  /* 0x000000064251a981 */ /* 0x000f62000c2e1900 */
[----:B------:R-:W-:-:S02]  /*0a00*/  LEA.HI.X R65, R4, R3, R5, 0x2, P4 ;  /* 0x0000000304417211 */ /* 0x000fc400020f1405 */
[----:B------:R-:W-:Y:S02]  /*0a10*/  CS2R R4, SRZ ;  /* 0x0000000000047805 */ /* 0x000fe4000001ff00 */
[----:B------:R-:W-:Y:S01]  /*0a20*/  LEA.HI.X R11, R8, R3, R9, 0x2, P0 ;  /* 0x00000003080b7211 */ /* 0x000fe200000f1409 */
[----:B------:R-:W5:Y:S04]  /*0a30*/  @!P2 LDG.E.EL R70, desc[UR6][R60.64] ;  /* 0x000000063c46a981 */ /* 0x000f68000c2e1900 */
[----:B------:R0:W5:Y:S04]  /*0a40*/  @!P2 LDG.E.EL R4, desc[UR6][R62.64] ;  /* 0x000000063e04a981 */ /* 0x000168000c2e1900 */
[----:B------:R-:W5:Y:S04]  /*0a50*/  @!P2 LDG.E.EL R6, desc[UR6][R10.64] ;  /* 0x000000060a06a981 */ /* 0x000f68000c2e1900 */
[----:B------:R1:W5:Y:S01]  /*0a60*/  @!P2 LDG.E.EL R5, desc[UR6][R64.64] ;  /* 0x000000064005a981 */ /* 0x000362000c2e1900 */
[----:B------:R-:W-:-:S04]  /*0a70*/  ISETP.NE.U32.AND P0, PT, R31, RZ, PT ;  /* 0x000000ff1f00720c */ /* 0x000fc80003f05070 */
[----:B------:R-:W-:Y:S01]  /*0a80*/  ISETP.NE.AND.EX P0, PT, R34, RZ, PT, P0 ;  /* 0x000000ff2200720c */ /* 0x000fe20003f05300 */
[----:B0-----:R-:W-:Y:S01]  /*0a90*/  IMAD.MOV.U32 R63, RZ, RZ, 0x3f800000 ;  /* 0x3f800000ff3f7424 */ /* 0x001fe200078e00ff */
[----:B------:R-:W-:Y:S02]  /*0aa0*/  CS2R R84, SRZ ;  /* 0x0000000000547805 */ /* 0x000fe4000001ff00 */
[----:B------:R-:W-:Y:S02]  /*0ab0*/  CS2R R86, SRZ ;  /* 0x0000000000567805 */ /* 0x000fe4000001ff00 */
[----:B------:R-:W-:Y:S01]  /*0ac0*/  CS2R R88, SRZ ;  /* 0x0000000000587805 */ /* 0x000fe2000001ff00 */
[----:B------:R-:W-:Y:S02]  /*0ad0*/  IMAD.MOV.U32 R90, RZ, RZ, RZ ;  /* 0x000000ffff5a7224 */ /* 0x000fe400078e00ff */
[----:B------:R-:W-:Y:S02]  /*0ae0*/  IMAD.MOV.U32 R61, RZ, RZ, 0x3f800000 ;  /* 0x3f800000ff3d7424 */ /* 0x000fe400078e00ff */
[----:B------:R-:W-:Y:S01]  /*0af0*/  IMAD.MOV.U32 R69, RZ, RZ, 0x3f800000 ;  /* 0x3f800000ff457424 */ /* 0x000fe200078e00ff */
[----:B---3--:R-:W-:-:S02]  /*0b00*/  SEL R66, R72, RZ, !P2 ;  /* 0x000000ff48427207 */ /* 0x008fc40005000000 */
[----:B--2---:R-:W-:Y:S02]  /*0b10*/  SEL R58, R58, RZ, !P2 ;  /* 0x000000ff3a3a7207 */ /* 0x004fe40005000000 */
[----:B----4-:R-:W-:Y:S02]  /*0b20*/  SEL R67, R73, RZ, !P2 ;  /* 0x000000ff49437207 */ /* 0x010fe40005000000 */
[----:B-----5:R-:W-:Y:S02]  /*0b30*/  SEL R62, R74, RZ, !P2 ;  /* 0x000000ff4a3e7207 */ /* 0x020fe40005000000 */
[----:B-1----:R-:W-:Y:S02]  /*0b40*/  SEL R64, R75, RZ, !P2 ;  /* 0x000000ff4b407207 */ /* 0x002fe40005000000 */
[----:B------:R-:W-:Y:S02]  /*0b50*/  SEL R68, R76, RZ, !P2 ;  /* 0x000000ff4c447207 */ /* 0x000fe40005000000 */
[----:B------:R-:W-:-:S02]  /*0b60*/  SEL R65, R77, RZ, !P2 ;  /* 0x000000ff4d417207 */ /* 0x000fc40005000000 */
[----:B------:R-:W-:Y:S01]  /*0b70*/  SEL R78, R78, RZ, !P2 ;  /* 0x000000ff4e4e7207 */ /* 0x000fe20005000000 */
[----:B------:R-:W-:Y:S01]  /*0b80*/  HFMA2.MMA R72, -RZ, RZ, 1.875, 0 ;  /* 0x3f800000ff487435 */ /* 0x000fe200000001ff */
[----:B------:R-:W-:Y:S01]  /*0b90*/  IMAD.MOV.U32 R74, RZ, RZ, 0x3f800000 ;  /* 0x3f800000ff4a7424 */ /* 0x000fe200078e00ff */
[----:B------:R-:W-:Y:S02]  /*0ba0*/  MOV R76, 0x3f800000 ;  /* 0x3f800000004c7802 */ /* 0x000fe40000000f00 */
[----:B------:R-:W-:Y:S02]  /*0bb0*/  SEL R7, R80, RZ, !P2 ;  /* 0x000000ff50077207 */ /* 0x000fe40005000000 */
[----:B------:R-:W-:-:S03]  /*0bc0*/  SEL R79, R79, RZ, !P2 ;  /* 0x000000ff4f4f7207 */ /* 0x000fc60005000000 */
[----:B------:R-:W-:Y:S01]  /*0bd0*/  FADD R66, R66, R7 ;  /* 0x0000000742427221 */ /* 0x000fe20000000000 */
[----:B------:R-:W-:Y:S01]  /*0be0*/  SEL R7, R82, RZ, !P2 ;  /* 0x000000ff52077207 */ /* 0x000fe20005000000 */
[----:B------:R-:W-:Y:S01]  /*0bf0*/  FADD R60, R58, R79 ;  /* 0x0000004f3a3c7221 */ /* 0x000fe20000000000 */
[----:B------:R-:W-:Y:S02]  /*0c00*/  SEL R8, R81, RZ, !P2 ;  /* 0x000000ff51087207 */ /* 0x000fe40005000000 */
[----:B------:R-:W-:Y:S02]  /*0c10*/  SEL R9, R70, RZ, !P2 ;  /* 0x000000ff46097207 */ /* 0x000fe40005000000 */
[----:B------:R-:W-:Y:S02]  /*0c20*/  SEL R4, R4, RZ, !P2 ;  /* 0x000000ff04047207 */ /* 0x000fe40005000000 */
[----:B------:R-:W-:Y:S02]  /*0c30*/  SEL R11, R6, RZ, !P2 ;  /* 0x000000ff060b7207 */ /* 0x000fe40005000000 */
[----:B------:R-:W-:Y:S01]  /*0c40*/  SEL R5, R5, RZ, !P2 ;  /* 0x000000ff05057207 */ /* 0x000fe20005000000 */
[----:B------:R-:W-:Y:S01]  /*0c50*/  FADD R67, R67, R8 ;  /* 0x0000000843437221 */ /* 0x000fe20000000000 */
[----:B------:R-:W-:Y:S01]  /*0c60*/  FADD R64, R64, R9 ;  /* 0x0000000940407221 */ /* 0x000fe20000000000 */
[----:B------:R-:W-:Y:S01]  /*0c70*/  FADD R65, R65, R4 ;  /* 0x0000000441417221 */ /* 0x000fe20000000000 */
[----:B------:R-:W-:Y:S01]  /*0c80*/  FADD R62, R62, R7 ;  /* 0x000000073e3e7221 */ /* 0x000fe20000000000 */
[----:B------:R-:W-:Y:S01]  /*0c90*/  FADD R68, R68, R11 ;  /* 0x0000000b44447221 */ /* 0x000fe20000000000 */
[----:B------:R-:W-:Y:S01]  /*0ca0*/  FADD R70, R78, R5 ;  /* 0x000000054e467221 */ /* 0x000fe20000000000 */
[----:B------:R-:W-:Y:S01]  /*0cb0*/  MOV R58, 0x3f800000 ;  /* 0x3f800000003a7802 */ /* 0x000fe20000000f00 */
[----:B------:R-:W-:Y:S01]  /*0cc0*/  IMAD.MOV.U32 R78, RZ, RZ, 0x3f800000 ;  /* 0x3f800000ff4e7424 */ /* 0x000fe200078e00ff */
[----:B------:R-:W-:Y:S01]  /*0cd0*/  MOV R71, R60 ;  /* 0x0000003c00477202 */ /* 0x000fe20000000f00 */
[----:B------:R-:W-:Y:S01]  /*0ce0*/  IMAD.MOV.U32 R73, RZ, RZ, R66 ;  /* 0x000000ffff497224 */ /* 0x000fe200078e0042 */
[----:B------:R-:W-:Y:S01]  /*0cf0*/  MOV R75, R67 ;  /* 0x00000043004b7202 */ /* 0x000fe20000000f00 */
[----:B------:R-:W-:Y:S01]  /*0d00*/  IMAD.MOV.U32 R77, RZ, RZ, R62 ;  /* 0x000000ffff4d7224 */ /* 0x000fe200078e003e */
[----:B------:R-:W-:Y:S01]  /*0d10*/  MOV R79, R64 ;  /* 0x00000040004f7202 */ /* 0x000fe20000000f00 */
[----:B------:R-:W-:Y:S01]  /*0d20*/  IMAD.MOV.U32 R80, RZ, RZ, R68 ;  /* 0x000000ffff507224 */ /* 0x000fe200078e0044 */
[----:B------:R-:W-:Y:S01]  /*0d30*/  MOV R81, R65 ;  /* 0x0000004100517202 */ /* 0x000fe20000000f00 */
[----:B------:R-:W-:Y:S01]  /*0d40*/  IMAD.MOV.U32 R82, RZ, RZ, R70 ;  /* 0x000000ffff527224 */ /* 0x000fe200078e0046 */
[----:B------:R-:W-:Y:S06]  /*0d50*/  @!P0 BRA `(.L_x_0) ;  /* 0x0000000400c08947 */ /* 0x000fec0003800000 */
[----:B------:R-:W-:Y:S01]  /*0d60*/  FADD R63, R30, 1 ;  /* 0x3f8000001e3f7421 */ /* 0x000fe20000000000 */
[----:B------:R-:W-:Y:S01]  /*0d70*/  FADD R58, R59, 1 ;  /* 0x3f8000003b3a7421 */ /* 0x000fe20000000000 */
[----:B------:R-:W-:Y:S01]  /*0d80*/  FADD R5, R60, -R46 ;  /* 0x8000002e3c057221 */ /* 0x000fe20000000000 */
[----:B------:R-:W-:Y:S01]  /*0d90*/  FADD R61, R28, 1 ;  /* 0x3f8000001c3d7421 */ /* 0x000fe20000000000 */
[C---:B------:R-:W-:Y:S01]  /*0da0*/  FMUL R4, R63.reuse, 0.25 ;  /* 0x3e8000003f047820 */ /* 0x040fe20000400000 */
[----:B------:R-:W-:Y:S01]  /*0db0*/  FSETP.GT.AND P6, PT, |R63|, 8.50705917302346158658e+37, PT ;  /* 0x7e8000003f00780b */ /* 0x000fe20003fc4200 */
[C---:B------:R-:W-:Y:S01]  /*0dc0*/  FMUL R7, R58.reuse, 0.25 ;  /* 0x3e8000003a077820 */ /* 0x040fe20000400000 */
[----:B------:R-:W-:Y:S01]  /*0dd0*/  FSETP.GEU.AND P3, PT, |R58|, 1.175494350822287508e-38, PT ;  /* 0x008000003a00780b */ /* 0x000fe20003f6e200 */
[----:B------:R-:W-:Y:S01]  /*0de0*/  FMUL R10, R61, 0.25 ;  /* 0x3e8000003d0a7820 */ /* 0x000fe20000400000 */
[----:B------:R-:W-:Y:S01]  /*0df0*/  FSEL R6, R4, R63, P6 ;  /* 0x0000003f04067208 */ /* 0x000fe20003000000 */
[----:B------:R-:W-:Y:S01]  /*0e00*/  FMUL R4, R5, 0.25 ;  /* 0x3e80000005047820 */ /* 0x000fe20000400000 */
[----:B------:R-:W-:Y:S01]  /*0e10*/  FSETP.GEU.AND P4, PT, |R63|, 1.175494350822287508e-38, PT ;  /* 0x008000003f00780b */ /* 0x000fe20003f8e200 */
[----:B------:R-:W-:Y:S01]  /*0e20*/  FADD R69, R32, 1 ;  /* 0x3f80000020457421 */ /* 0x000fe20000000000 */
[----:B------:R-:W-:Y:S01]  /*0e30*/  FSETP.GT.AND P5, PT, |R58|, 8.50705917302346158658e+37, PT ;  /* 0x7e8000003a00780b */ /* 0x000fe20003fa4200 */
[----:B------:R-:W-:Y:S01]  /*0e40*/  FADD R76, R23, 1 ;  /* 0x3f800000174c7421 */ /* 0x000fe20000000000 */
[----:B------:R-:W-:Y:S01]  /*0e50*/  FSEL R8, R4, R5, P6 ;  /* 0x0000000504087208 */ /* 0x000fe20003000000 */
[----:B------:R-:W-:Y:S01]  /*0e60*/  FADD R4, R66, -R47 ;  /* 0x8000002f42047221 */ /* 0x000fe20000000000 */
[----:B------:R-:W-:Y:S01]  /*0e70*/  FSETP.GEU.AND P0, PT, |R61|, 1.175494350822287508e-38, PT ;  /* 0x008000003d00780b */ /* 0x000fe20003f0e200 */
[----:B------:R-:W-:Y:S01]  /*0e80*/  FADD R86, R62, -R49 ;  /* 0x800000313e567221 */ /* 0x000fe20000000000 */
[----:B------:R-:W-:Y:S01]  /*0e90*/  FSEL R9, R7, R58, P5 ;  /* 0x0000003a07097208 */ /* 0x000fe20002800000 */
[----:B------:R-:W-:Y:S01]  /*0ea0*/  FMUL R11, R4, 0.25 ;  /* 0x3e800000040b7820 */ /* 0x000fe20000400000 */
[----:B------:R-:W-:Y:S01]  /*0eb0*/  FSETP.GT.AND P6, PT, |R61|, 8.50705917302346158658e+37, PT ;  /* 0x7e8000003d00780b */ /* 0x000fe20003fc4200 */
[----:B------:R-:W-:Y:S01]  /*0ec0*/  FADD R7, R67, -R48 ;  /* 0x8000003043077221 */ /* 0x000fe20000000000 */
[----:B------:R-:W-:Y:S01]  /*0ed0*/  FADD R89, R65, -R52 ;  /* 0x8000003441597221 */ /* 0x000fe20000000000 */
[----:B------:R-:W-:Y:S01]  /*0ee0*/  @!P3 FMUL R9, R9, 16777216 ;  /* 0x4b8000000909b820 */ /* 0x000fe20000400000 */
[----:B------:R-:W-:Y:S01]  /*0ef0*/  FSEL R72, R10, R61, P6 ;  /* 0x0000003d0a487208 */ /* 0x000fe20003000000 */
[----:B------:R-:W-:Y:S01]  /*0f00*/  @!P4 FMUL R6, R6, 16777216 ;  /* 0x4b8000000606c820 */ /* 0x000fe20000400000 */
[----:B------:R-:W-:Y:S01]  /*0f10*/  FSEL R11, R11, R4, P5 ;  /* 0x000000040b0b7208 */ /* 0x000fe20002800000 */
[----:B------:R-:W-:Y:S01]  /*0f20*/  @!P4 FMUL R8, R8, 16777216 ;  /* 0x4b8000000808c820 */ /* 0x000fe20000400000 */
[----:B------:R-:W-:Y:S01]  /*0f30*/  FSETP.GEU.AND P4, PT, |R69|, 1.175494350822287508e-38, PT ;  /* 0x008000004500780b */ /* 0x000fe20003f8e200 */
[----:B------:R0:W1:Y:S01]  /*0f40*/  MUFU.RCP R10, R9 ;  /* 0x00000009000a7308 */ /* 0x0000620000001000 */
[----:B------:R-:W-:Y:S01]  /*0f50*/  @!P0 FMUL R72, R72, 16777216 ;  /* 0x4b80000048488820 */ /* 0x000fe20000400000 */
[----:B------:R-:W-:Y:S01]  /*0f60*/  @!P3 FMUL R11, R11, 16777216 ;  /* 0x4b8000000b0bb820 */ /* 0x000fe20000400000 */
[----:B------:R-:W-:Y:S01]  /*0f70*/  FSETP.GT.AND P3, PT, |R69|, 8.50705917302346158658e+37, PT ;  /* 0x7e8000004500780b */ /* 0x000fe20003f64200 */
[----:B------:R-:W-:Y:S01]  /*0f80*/  FMUL R74, R7, 0.25 ;  /* 0x3e800000074a7820 */ /* 0x000fe20000400000 */
[----:B------:R-:W-:Y:S01]  /*0f90*/  FSETP.GT.AND P5, PT, |R76|, 8.50705917302346158658e+37, PT ;  /* 0x7e8000004c00780b */ /* 0x000fe20003fa4200 */
[----:B------:R-:W-:Y:S01]  /*0fa0*/  FADD R87, R64, -R50 ;  /* 0x8000003240577221 */ /* 0x000fe20000000000 */
[----:B------:R-:W-:Y:S01]  /*0fb0*/  FMUL R80, R89, 0.25 ;  /* 0x3e80000059507820 */ /* 0x000fe20000400000 */
[----:B------:R2:W3:Y:S01]  /*0fc0*/  MUFU.RCP R71, R6 ;  /* 0x0000000600477308 */ /* 0x0004e20000001000 */
[----:B------:R-:W-:Y:S01]  /*0fd0*/  FSEL R74, R74, R7, P6 ;  /* 0x000000074a4a7208 */ /* 0x000fe20003000000 */
[----:B0-----:R-:W-:Y:S01]  /*0fe0*/  FMUL R9, R86, 0.25 ;  /* 0x3e80000056097820 */ /* 0x001fe20000400000 */
[----:B------:R-:W-:Y:S01]  /*0ff0*/  FADD R78, R35, 1 ;  /* 0x3f800000234e7421 */ /* 0x000fe20000000000 */
[----:B------:R-:W-:Y:S01]  /*1000*/  FSEL R80, R80, R89, P5 ;  /* 0x0000005950507208 */ /* 0x000fe20002800000 */
[----:B------:R-:W-:Y:S01]  /*1010*/  FADD R90, R70, -R53 ;  /* 0x80000035465a7221 */ /* 0x000fe20000000000 */
[----:B------:R-:W-:Y:S01]  /*1020*/  @!P0 FMUL R74, R74, 16777216 ;  /* 0x4b8000004a4a8820 */ /* 0x000fe20000400000 */
[----:B-1----:R-:W-:Y:S01]  /*1030*/  FFMA R73, R10, R11, R47 ;  /* 0x0000000b0a497223 */ /* 0x002fe2000000002f */
[----:B------:R0:W1:Y:S01]  /*1040*/  MUFU.RCP R75, R72 ;  /* 0x00000048004b7308 */ /* 0x0000620000001000 */
[----:B--2---:R-:W-:Y:S01]  /*1050*/  FMUL R6, R69, 0.25 ;  /* 0x3e80000045067820 */ /* 0x004fe20000400000 */
[C---:B------:R-:W-:Y:S01]  /*1060*/  FSETP.GEU.AND P0, PT, |R76|.reuse, 1.175494350822287508e-38, PT ;  /* 0x008000004c00780b */ /* 0x040fe20003f0e200 */
[----:B------:R-:W-:Y:S01]  /*1070*/  FMUL R11, R76, 0.25 ;  /* 0x3e8000004c0b7820 */ /* 0x000fe20000400000 */
[----:B------:R-:W-:Y:S01]  /*1080*/  FSEL R9, R9, R86, P3 ;  /* 0x0000005609097208 */ /* 0x000fe20001800000 */
[----:B------:R-:W-:Y:S01]  /*1090*/  FMUL R77, R78, 0.25 ;  /* 0x3e8000004e4d7820 */ /* 0x000fe20000400000 */
[----:B------:R-:W-:Y:S01]  /*10a0*/  FSEL R6, R6, R69, P3 ;  /* 0x0000004506067208 */ /* 0x000fe20001800000 */
[----:B---3--:R-:W-:Y:S01]  /*10b0*/  FFMA R71, R71, R8, R46 ;  /* 0x0000000847477223 */ /* 0x008fe2000000002e */
[----:B------:R-:W-:Y:S01]  /*10c0*/  FSEL R10, R11, R76, P5 ;  /* 0x0000004c0b0a7208 */ /* 0x000fe20002800000 */
[----:B0-----:R-:W-:Y:S01]  /*10d0*/  FADD R72, R33, 1 ;  /* 0x3f80000021487421 */ /* 0x001fe20000000000 */
[----:B------:R-:W-:Y:S01]  /*10e0*/  FMUL R8, R87, 0.25 ;  /* 0x3e80000057087820 */ /* 0x000fe20000400000 */
[----:B------:R-:W-:Y:S01]  /*10f0*/  @!P4 FMUL R6, R6, 16777216 ;  /* 0x4b8000000606c820 */ /* 0x000fe20000400000 */
[----:B------:R-:W-:Y:S01]  /*1100*/  @!P4 FMUL R9, R9, 16777216 ;  /* 0x4b8000000909c820 */ /* 0x000fe20000400000 */
[C---:B------:R-:W-:Y:S01]  /*1110*/  FMUL R11, R72.reuse, 0.25 ;  /* 0x3e800000480b7820 */ /* 0x040fe20000400000 */
[----:B------:R-:W-:Y:S01]  /*1120*/  FSETP.GT.AND P6, PT, |R72|, 8.50705917302346158658e+37, PT ;  /* 0x7e8000004800780b */ /* 0x000fe20003fc4200 */
[----:B-1----:R-:W-:Y:S01]  /*1130*/  FFMA R75, R75, R74, R48 ;  /* 0x0000004a4b4b7223 */ /* 0x002fe20000000030 */
[----:B------:R-:W-:Y:S01]  /*1140*/  FADD R74, R29, 1 ;  /* 0x3f8000001d4a7421 */ /* 0x000fe20000000000 */
[----:B------:R-:W0:Y:S01]  /*1150*/  MUFU.RCP R6, R6 ;  /* 0x0000000600067308 */ /* 0x000e220000001000 */
[----:B------:R-:W-:Y:S01]  /*1160*/  FSEL R11, R11, R72, P6 ;  /* 0x000000480b0b7208 */ /* 0x000fe20003000000 */
[----:B------:R-:W-:Y:S01]  /*1170*/  @!P0 FMUL R10, R10, 16777216 ;  /* 0x4b8000000a0a8820 */ /* 0x000fe20000400000 */
[----:B------:R-:W-:Y:S01]  /*1180*/  FSEL R8, R8, R87, P6 ;  /* 0x0000005708087208 */ /* 0x000fe20003000000 */
[C---:B------:R-:W-:Y:S01]  /*1190*/  FMUL R79, R74.reuse, 0.25 ;  /* 0x3e8000004a4f7820 */ /* 0x040fe20000400000 */
[----:B------:R-:W-:Y:S01]  /*11a0*/  FSETP.GEU.AND P5, PT, |R74|, 1.175494350822287508e-38, PT ;  /* 0x008000004a00780b */ /* 0x000fe20003fae200 */
[----:B------:R-:W-:Y:S01]  /*11b0*/  @!P0 FMUL R80, R80, 16777216 ;  /* 0x4b80000050508820 */ /* 0x000fe20000400000 */
[----:B------:R-:W-:Y:S01]  /*11c0*/  FSETP.GEU.AND P4, PT, |R78|, 1.175494350822287508e-38, PT ;  /* 0x008000004e00780b */ /* 0x000fe20003f8e200 */
[----:B------:R-:W-:Y:S01]  /*11d0*/  FADD R88, R68, -R51 ;  /* 0x8000003344587221 */ /* 0x000fe20000000000 */
[----:B------:R-:W-:Y:S01]  /*11e0*/  FSETP.GT.AND P6, PT, |R78|, 8.50705917302346158658e+37, PT ;  /* 0x7e8000004e00780b */ /* 0x000fe20003fc4200 */
[----:B------:R1:W2:Y:S01]  /*11f0*/  MUFU.RCP R81, R10 ;  /* 0x0000000a00517308 */ /* 0x0002a20000001000 */
[----:B------:R-:W-:Y:S01]  /*1200*/  FSETP.GEU.AND P3, PT, |R72|, 1.175494350822287508e-38, PT ;  /* 0x008000004800780b */ /* 0x000fe20003f6e200 */
[----:B------:R-:W-:Y:S01]  /*1210*/  FADD R85, R67, -R75 ;  /* 0x8000004b43557221 */ /* 0x000fe20000000000 */
[----:B------:R-:W-:Y:S01]  /*1220*/  FSETP.GT.AND P0, PT, |R74|, 8.50705917302346158658e+37, PT ;  /* 0x7e8000004a00780b */ /* 0x000fe20003f04200 */
[----:B------:R-:W-:Y:S01]  /*1230*/  FADD R84, R66, -R73 ;  /* 0x8000004942547221 */ /* 0x000fe20000000000 */
[----:B------:R-:W-:Y:S01]  /*1240*/  FSEL R83, R77, R78, P6 ;  /* 0x0000004e4d537208 */ /* 0x000fe20003000000 */
[----:B0-----:R-:W-:Y:S01]  /*1250*/  FFMA R77, R6, R9, R49 ;  /* 0x00000009064d7223 */ /* 0x001fe20000000031 */
[----:B------:R-:W-:Y:S01]  /*1260*/  FSEL R6, R79, R74, P0 ;  /* 0x0000004a4f067208 */ /* 0x000fe20000000000 */
[----:B------:R-:W-:Y:S01]  /*1270*/  FMUL R9, R90, 0.25 ;  /* 0x3e8000005a097820 */ /* 0x000fe20000400000 */
[----:B------:R-:W-:Y:S01]  /*1280*/  FFMA R85, R7, R85, R40 ;  /* 0x0000005507557223 */ /* 0x000fe20000000028 */
[----:B------:R-:W-:Y:S01]  /*1290*/  @!P4 FMUL R83, R83, 16777216 ;  /* 0x4b8000005353c820 */ /* 0x000fe20000400000 */
[----:B------:R-:W-:Y:S01]  /*12a0*/  FFMA R84, R4, R84, R39 ;  /* 0x0000005404547223 */ /* 0x000fe20000000027 */
[----:B------:R-:W-:Y:S01]  /*12b0*/  @!P5 FMUL R6, R6, 16777216 ;  /* 0x4b8000000606d820 */ /* 0x000fe20000400000 */
[----:B-1----:R-:W-:Y:S01]  /*12c0*/  FSEL R10, R9, R90, P6 ;  /* 0x0000005a090a7208 */ /* 0x002fe20003000000 */
[----:B------:R-:W-:Y:S01]  /*12d0*/  @!P3 FMUL R11, R11, 16777216 ;  /* 0x4b8000000b0bb820 */ /* 0x000fe20000400000 */
[----:B------:R0:W1:Y:S01]  /*12e0*/  MUFU.RCP R82, R83 ;  /* 0x0000005300527308 */ /* 0x0000620000001000 */
[----:B------:R-:W-:Y:S01]  /*12f0*/  FMUL R9, R88, 0.25 ;  /* 0x3e80000058097820 */ /* 0x000fe20000400000 */
[----:B--2---:R-:W-:Y:S01]  /*1300*/  FFMA R81, R81, R80, R52 ;  /* 0x0000005051517223 */ /* 0x004fe20000000034 */
[----:B------:R-:W-:Y:S01]  /*1310*/  @!P4 FMUL R10, R10, 16777216 ;  /* 0x4b8000000a0ac820 */ /* 0x000fe20000400000 */
[----:B------:R-:W-:-:S02]  /*1320*/  @!P3 FMUL R8, R8, 16777216 ;  /* 0x4b8000000808b820 */ /* 0x000fc40000400000 */
[----:B------:R-:W-:Y:S02]  /*1330*/  FSEL R9, R9, R88, P0 ;  /* 0x0000005809097208 */ /* 0x000fe40000000000 */
[----:B------:R-:W2:Y:S01]  /*1340*/  MUFU.RCP R6, R6 ;  /* 0x0000000600067308 */ /* 0x000ea20000001000 */
[----:B0-----:R-:W-:Y:S02]  /*1350*/  FADD R83, R60, -R71 ;  /* 0x800000473c537221 */ /* 0x001fe40000000000 */
[----:B------:R-:W-:Y:S02]  /*1360*/  @!P5 FMUL R9, R9, 16777216 ;  /* 0x4b8000000909d820 */ /* 0x000fe40000400000 */
[----:B------:R-:W-:Y:S01]  /*1370*/  FFMA R83, R5, R83, R38 ;  /* 0x0000005305537223 */ /* 0x000fe20000000026 */
[----:B-1----:R-:W-:Y:S02]  /*1380*/  FFMA R82, R82, R10, R53 ;  /* 0x0000000a52527223 */ /* 0x002fe40000000035 */
[----:B------:R-:W0:Y:S01]  /*1390*/  MUFU.RCP R11, R11 ;  /* 0x0000000b000b7308 */ /* 0x000e220000001000 */
[----:B--2---:R-:W-:Y:S01]  /*13a0*/  FFMA R80, R6, R9, R51 ;  /* 0x0000000906507223 */ /* 0x004fe20000000033 */
[----:B------:R-:W-:-:S03]  /*13b0*/  FADD R9, R65, -R81 ;  /* 0x8000005141097221 */ /* 0x000fc60000000000 */
[----:B------:R-:W-:Y:S01]  /*13c0*/  FADD R6, R68, -R80 ;  /* 0x8000005044067221 */ /* 0x000fe20000000000 */
[----:B------:R-:W-:Y:S01]  /*13d0*/  FFMA R89, R89, R9, R44 ;  /* 0x0000000959597223 */ /* 0x000fe2000000002c */
[----:B0-----:R-:W-:Y:S01]  /*13e0*/  FFMA R79, R11, R8, R50 ;  /* 0x000000080b4f7223 */ /* 0x001fe20000000032 */
[----:B------:R-:W-:Y:S01]  /*13f0*/  FADD R8, R70, -R82 ;  /* 0x8000005246087221 */ /* 0x000fe20000000000 */
[----:B------:R-:W-:Y:S01]  /*1400*/  FFMA R88, R88, R6, R43 ;  /* 0x0000000658587223 */ /* 0x000fe2000000002b */
[----:B------:R-:W-:Y:S02]  /*1410*/  FADD R6, R62, -R77 ;  /* 0x8000004d3e067221 */ /* 0x000fe40000000000 */
[----:B------:R-:W-:Y:S01]  /*1420*/  FFMA R90, R90, R8, R45 ;  /* 0x000000085a5a7223 */ /* 0x000fe2000000002d */
[----:B------:R-:W-:Y:S01]  /*1430*/  FADD R8, R64, -R79 ;  /* 0x8000004f40087221 */ /* 0x000fe20000000000 */
[----:B------:R-:W-:-:S03]  /*1440*/  FFMA R86, R86, R6, R41 ;  /* 0x0000000656567223 */ /* 0x000fc60000000029 */
[----:B------:R-:W-:-:S07]  /*1450*/  FFMA R87, R87, R8, R42 ;  /* 0x0000000857577223 */ /* 0x000fce000000002a */
.L_x_0:
[----:B------:R-:W-:Y:S01]  /*1460*/  BAR.SYNC.DEFER_BLOCKING 0x0 ;  /* 0x0000000000007b1d */ /* 0x000fe20000010000 */
[----:B------:R-:W-:Y:S01]  /*1470*/  ISETP.GE.AND P0, PT, R18, 0x100, PT ;  /* 0x000001001200780c */ /* 0x000fe20003f06270 */
[----:B------:R-:W-:Y:S01]  /*1480*/  UIADD3 UR4, UR4, 0x40, URZ ;  /* 0x0000004004047890 */ /* 0x000fe2000fffe03f */
[----:B------:R-:W-:Y:S01]  /*1490*/  FSEL R30, R63, R30, !P2 ;  /* 0x0000001e3f1e7208 */ /* 0x000fe20005000000 */
[----:B------:R-:W-:Y:S01]  /*14a0*/  VIADD R37, R37, 0x2 ;  /* 0x0000000225257836 */ /* 0x000fe20000000000 */
[----:B------:R-:W-:Y:S02]  /*14b0*/  FSEL R46, R71, R46, !P2 ;  /* 0x0000002e472e7208 */ /* 0x000fe40005000000 */
[----:B------:R-:W-:Y:S02]  /*14c0*/  FSEL R47, R73, R47, !P2 ;  /* 0x0000002f492f7208 */ /* 0x000fe40005000000 */
[----:B------:R-:W-:Y:S02]  /*14d0*/  FSEL R48, R75, R48, !P2 ;  /* 0x000000304b307208 */ /* 0x000fe40005000000 */
[----:B------:R-:W-:-:S02]  /*14e0*/  FSEL R49, R77, R49, !P2 ;  /* 0x000000314d317208 */ /* 0x000fc40005000000 */
[----:B------:R-:W-:Y:S01]  /*14f0*/  FSEL R50, R79, R50, !P2 ;  /* 0x000000324f327208 */ /* 0x000fe20005000000 */
[----:B------:R-:W-:Y:S01]  /*1500*/  @!P0 IMAD.MOV.U32 R63, RZ, RZ, R27 ;  /* 0x000000ffff3f8224 */ /* 0x000fe200078e001b */
[----:B------:R-:W-:Y:S02]  /*1510*/  FSEL R51, R80, R51, !P2 ;  /* 0x0000003350337208 */ /* 0x000fe40005000000 */
[----:B------:R-:W-:Y:S02]  /*1520*/  FSEL R52, R81, R52, !P2 ;  /* 0x0000003451347208 */ /* 0x000fe40005000000 */
[----:B------:R-:W-:Y:S02]  /*1530*/  FSEL R53, R82, R53, !P2 ;  /* 0x0000003552357208 */ /* 0x000fe40005000000 */
[----:B------:R-:W-:Y:S02]  /*1540*/  FSEL R38, R83, R38, !P2 ;  /* 0x0000002653267208 */ /* 0x000fe40005000000 */
[----:B------:R-:W-:Y:S01]  /*1550*/  FSEL R39, R84, R39, !P2 ;  /* 0x0000002754277208 */ /* 0x000fe20005000000 */
[----:B------:R-:W-:Y:S01]  /*1560*/  STS [R19], R60 ;  /* 0x0000003c13007388 */ /* 0x000fe20000000800 */
[----:B------:R-:W-:-:S02]  /*1570*/  FSEL R40, R85, R40, !P2 ;  /* 0x0000002855287208 */ /* 0x000fc40005000000 */
[----:B------:R-:W-:Y:S01]  /*1580*/  FSEL R41, R86, R41, !P2 ;  /* 0x0000002956297208 */ /* 0x000fe20005000000 */
[----:B------:R-:W-:Y:S01]  /*1590*/  STS [R19+0x100], R66 ;  /* 0x0001004213007388 */ /* 0x000fe20000000800 */
[----:B------:R-:W-:Y:S02]  /*15a0*/  FSEL R42, R87, R42, !P2 ;  /* 0x0000002a572a7208 */ /* 0x000fe40005000000 */
[----:B------:R-:W-:Y:S01]  /*15b0*/  FSEL R43, R88, R43, !P2 ;  /* 0x0000002b582b7208 */ /* 0x000fe20005000000 */
[----:B------:R-:W-:Y:S01]  /*15c0*/  STS [R19+0x200], R67 ;  /* 0x0002004313007388 */ /* 0x000fe20000000800 */
[----:B------:R-:W-:Y:S02]  /*15d0*/  FSEL R44, R89, R44, !P2 ;  /* 0x0000002c592c7208 */ /* 0x000fe40005000000 */
[----:B------:R-:W-:Y:S01]  /*15e0*/  FSEL R45, R90, R45, !P2 ;  /* 0x0000002d5a2d7208 */ /* 0x000fe20005000000 */
[----:B------:R0:W-:Y:S01]  /*15f0*/  STS [R19+0x300], R62 ;  /* 0x0003003e13007388 */ /* 0x0001e20000000800 */
[----:B------:R-:W-:-:S02]  /*1600*/  FSEL R59, R58, R59, !P2 ;  /* 0x0000003b3a3b7208 */ /* 0x000fc40005000000 */
[----:B------:R-:W-:Y:S01]  /*1610*/  FSEL R28, R61, R28, !P2 ;  /* 0x0000001c3d1c7208 */ /* 0x000fe20005000000 */
[----:B------:R-:W-:Y:S01]  /*1620*/  STS [R19+0x400], R64 ;  /* 0x0004004013007388 */ /* 0x000fe20000000800 */
[----:B------:R-:W-:Y:S02]  /*1630*/  FSEL R32, R69, R32, !P2 ;  /* 0x0000002045207208 */ /* 0x000fe40005000000 */
[----:B------:R-:W-:Y:S01]  /*1640*/  FSEL R33, R72, R33, !P2 ;  /* 0x0000002148217208 */ /* 0x000fe20005000000 */
[----:B------:R-:W-:Y:S01]  /*1650*/  STS [R19+0x500], R68 ;  /* 0x0005004413007388 */ /* 0x000fe20000000800 */
[----:B------:R-:W-:Y:S02]  /*1660*/  FSEL R29, R74, R29, !P2 ;  /* 0x0000001d4a1d7208 */ /* 0x000fe40005000000 */
[----:B0-----:R-:W-:Y:S01]  /*1670*/  @!P0 MOV R62, R24 ;  /* 0x00000018003e8202 */ /* 0x001fe20000000f00 */
[----:B------:R-:W-:Y:S01]  /*1680*/  STS [R19+0x600], R65 ;  /* 0x0006004113007388 */ /* 0x000fe20000000800 */
[----:B------:R-:W-:-:S02]  /*1690*/  IADD3 R24, P4, R24, 0x800, RZ ;  /* 0x0000080018187810 */ /* 0x000fc40007f9e0ff */
[----:B------:R-:W-:Y:S01]  /*16a0*/  FSEL R23, R76, R23, !P2 ;  /* 0x000000174c177208 */ /* 0x000fe20005000000 */
[----:B------:R-:W-:Y:S01]  /*16b0*/  STS [R19+0x700], R70 ;  /* 0x0007004613007388 */ /* 0x000fe20000000800 */
[----:B------:R-:W-:Y:S01]  /*16c0*/  FSEL R35, R78, R35, !P2 ;  /* 0x000000234e237208 */ /* 0x000fe20005000000 */
[----:B------:R-:W-:Y:S01]  /*16d0*/  IMAD.X R27, RZ, RZ, R27, P4 ;  /* 0x000000ffff1b7224 */ /* 0x000fe200020e061b */
[----:B------:R-:W-:Y:S06]  /*16e0*/  BAR.SYNC.DEFER_BLOCKING 0x0 ;  /* 0x0000000000007b1d */ /* 0x000fec0000010000 */
[----:B------:R-:W0:Y:S04]  /*16f0*/  LDS.128 R4, [R22] ;  /* 0x0000000016047984 */ /* 0x000e280000000c00 */
[----:B------:R-:W1:Y:S04]  /*1700*/  LDS.128 R8, [R25+0x2000] ;  /* 0x0020000019087984 */ /* 0x000e680000000c00 */
[----:B0-----:R0:W-:Y:S01]  /*1710*/  @!P0 STG.E.128 desc[UR6][R62.64], R4 ;  /* 0x000000043e008986 */ /* 0x0011e2000c101d06 */
[----:B------:R-:W-:-:S04]  /*1720*/  IADD3 R31, P0, R31, 0x200, RZ ;  /* 0x000002001f1f7810 */ /* 0x000fc80007f1e0ff */
[----:B------:R-:W-:Y:S02]  /*1730*/  IADD3.X R34, RZ, R34, RZ, P0, !PT ;  /* 0x00000022ff227210 */ /* 0x000fe400007fe4ff */
[----:B------:R-:W-:-:S04]  /*1740*/  ISETP.GE.U32.AND P0, PT, R31, 0x2000, PT ;  /* 0x000020001f00780c */ /* 0x000fc80003f06070 */
[----:B------:R-:W-:Y:S02]  /*1750*/  ISETP.GE.U32.AND.EX P0, PT, R34, RZ, PT, P0 ;  /* 0x000000ff2200720c */ /* 0x000fe40003f06100 */
[----:B0-----:R-:W-:Y:S01]  /*1760*/  @!P1 MOV R4, R36 ;  /* 0x0000002400049202 */ /* 0x001fe20000000f00 */
[----:B------:R-:W-:Y:S01]  /*1770*/  @!P1 IMAD.MOV.U32 R5, RZ, RZ, R57 ;  /* 0x000000ffff059224 */ /* 0x000fe200078e0039 */
[----:B------:R-:W-:-:S04]  /*1780*/  IADD3 R36, P3, R36, 0x800, RZ ;  /* 0x0000080024247810 */ /* 0x000fc80007f7e0ff */
[----:B-1----:R0:W-:Y:S01]  /*1790*/  @!P1 STG.E.128 desc[UR6][R4.64], R8 ;  /* 0x0000000804009986 */ /* 0x0021e2000c101d06 */
[----:B------:R-:W-:-:S04]  /*17a0*/  IADD3.X R57, RZ, R57, RZ, P3, !PT ;  /* 0x00000039ff397210 */ /* 0x000fc80001ffe4ff */
[----:B------:R-:W-:Y:S05]  /*17b0*/  @!P0 BRA `(.L_x_1) ;  /* 0xffffffec006c8947 */ /* 0x000fea000383ffff */
[----:B0-----:R-:W-:Y:S01]  /*17c0*/  FADD R5, R30, R59 ;  /* 0x0000003b1e057221 */ /* 0x001fe20000000000 */
[----:B------:R-:W-:Y:S01]  /*17d0*/  FMUL R8, R59, 0.25 ;  /* 0x3e8000003b087820 */ /* 0x000fe20000400000 */
[----:B------:R-:W-:Y:S01]  /*17e0*/  FMUL R11, R28, 0.25 ;  /* 0x3e8000001c0b7820 */ /* 0x000fe20000400000 */
[----:B------:R-:W-:Y:S01]  /*17f0*/  FMUL R15, R32, 0.25 ;  /* 0x3e800000200f7820 */ /* 0x000fe20000400000 */
[C---:B------:R-:W-:Y:S01]  /*1800*/  FMUL R6, R5.reuse, 0.25 ;  /* 0x3e80000005067820 */ /* 0x040fe20000400000 */
[C---:B------:R-:W-:Y:S01]  /*1810*/  FSETP.GEU.AND P2, PT, |R5|.reuse, 1.175494350822287508e-38, PT ;  /* 0x008000000500780b */ /* 0x040fe20003f4e200 */
[----:B------:R-:W-:Y:S01]  /*1820*/  FADD R9, R28, R5 ;  /* 0x000000051c097221 */ /* 0x000fe20000000000 */
[C---:B------:R-:W-:Y:S01]  /*1830*/  FSETP.GT.AND P0, PT, |R5|.reuse, 8.50705917302346158658e+37, PT ;  /* 0x7e8000000500780b */ /* 0x040fe20003f04200 */
[----:B------:R-:W-:Y:S01]  /*1840*/  FADD R47, -R46, R47 ;  /* 0x0000002f2e2f7221 */ /* 0x000fe20000000100 */
[----:B------:R-:W-:Y:S01]  /*1850*/  FSETP.NEU.AND P3, PT, R5, RZ, PT ;  /* 0x000000ff0500720b */ /* 0x000fe20003f6d000 */
[----:B------:R-:W-:Y:S01]  /*1860*/  FADD R10, R32, R9 ;  /* 0x00000009200a7221 */ /* 0x000fe20000000000 */
[----:B------:R-:W-:Y:S01]  /*1870*/  FSEL R6, R6, R5, P0 ;  /* 0x0000000506067208 */ /* 0x000fe20000000000 */
[----:B------:R-:W-:Y:S01]  /*1880*/  FMUL R14, R33, 0.25 ;  /* 0x3e800000210e7820 */ /* 0x000fe20000400000 */
[----:B------:R-:W-:Y:S01]  /*1890*/  FSETP.GEU.AND P4, PT, |R9|, 1.175494350822287508e-38, PT ;  /* 0x008000000900780b */ /* 0x000fe20003f8e200 */
[----:B------:R-:W-:Y:S01]  /*18a0*/  FADD R12, R33, R10 ;  /* 0x0000000a210c7221 */ /* 0x000fe20000000000 */
[----:B------:R-:W-:Y:S01]  /*18b0*/  FSEL R59, R8, R59, P0 ;  /* 0x0000003b083b7208 */ /* 0x000fe20000000000 */
[C---:B------:R-:W-:Y:S01]  /*18c0*/  FMUL R8, R9.reuse, 0.25 ;  /* 0x3e80000009087820 */ /* 0x040fe20000400000 */
[----:B------:R-:W-:Y:S01]  /*18d0*/  FSETP.GT.AND P0, PT, |R9|, 8.50705917302346158658e+37, PT ;  /* 0x7e8000000900780b */ /* 0x000fe20003f04200 */
[----:B------:R-:W-:Y:S01]  /*18e0*/  @!P2 FMUL R6, R6, 16777216 ;  /* 0x4b8000000606a820 */ /* 0x000fe20000400000 */
[C---:B------:R-:W-:Y:S01]  /*18f0*/  FSETP.GT.AND P1, PT, |R10|.reuse, 8.50705917302346158658e+37, PT ;  /* 0x7e8000000a00780b */ /* 0x040fe20003f24200 */
[----:B------:R-:W-:Y:S01]  /*1900*/  FMUL R13, R10, 0.25 ;  /* 0x3e8000000a0d7820 */ /* 0x000fe20000400000 */
[----:B------:R-:W-:Y:S01]  /*1910*/  FSEL R11, R11, R28, P0 ;  /* 0x0000001c0b0b7208 */ /* 0x000fe20000000000 */
[----:B------:R-:W-:Y:S01]  /*1920*/  @!P2 FMUL R59, R59, 16777216 ;  /* 0x4b8000003b3ba820 */ /* 0x000fe20000400000 */
[----:B------:R-:W-:Y:S01]  /*1930*/  FSEL R8, R8, R9, P0 ;  /* 0x0000000908087208 */ /* 0x000fe20000000000 */
[----:B------:R-:W0:Y:S01]  /*1940*/  MUFU.RCP R6, R6 ;  /* 0x0000000600067308 */ /* 0x000e220000001000 */
[----:B------:R-:W-:Y:S01]  /*1950*/  FSETP.GEU.AND P0, PT, |R10|, 1.175494350822287508e-38, PT ;  /* 0x008000000a00780b */ /* 0x000fe20003f0e200 */
[----:B------:R-:W-:Y:S01]  /*1960*/  @!P4 FMUL R11, R11, 16777216 ;  /* 0x4b8000000b0bc820 */ /* 0x000fe20000400000 */
[----:B------:R-:W-:Y:S01]  /*1970*/  FSEL R32, R15, R32, P1 ;  /* 0x000000200f207208 */ /* 0x000fe20000800000 */
[----:B------:R-:W-:Y:S01]  /*1980*/  @!P4 FMUL R8, R8, 16777216 ;  /* 0x4b8000000808c820 */ /* 0x000fe20000400000 */
[C---:B------:R-:W-:Y:S01]  /*1990*/  FSETP.GEU.AND P4, PT, |R12|.reuse, 1.175494350822287508e-38, PT ;  /* 0x008000000c00780b */ /* 0x040fe20003f8e200 */
[C---:B------:R-:W-:Y:S01]  /*19a0*/  FMUL R15, R12.reuse, 0.25 ;  /* 0x3e8000000c0f7820 */ /* 0x040fe20000400000 */
[----:B------:R-:W-:Y:S01]  /*19b0*/  FSEL R13, R13, R10, P1 ;  /* 0x0000000a0d0d7208 */ /* 0x000fe20000800000 */
[----:B------:R-:W-:Y:S01]  /*19c0*/  FADD R18, R29, R12 ;  /* 0x0000000c1d127221 */ /* 0x000fe20000000000 */
[----:B------:R-:W-:Y:S01]  /*19d0*/  FSETP.GT.AND P1, PT, |R12|, 8.50705917302346158658e+37, PT ;  /* 0x7e8000000c00780b */ /* 0x000fe20003f24200 */
[----:B------:R-:W1:Y:S01]  /*19e0*/  MUFU.RCP R8, R8 ;  /* 0x0000000800087308 */ /* 0x000e620000001000 */
[----:B------:R-:W-:Y:S01]  /*19f0*/  FMUL R7, R47, R47 ;  /* 0x0000002f2f077220 */ /* 0x000fe20000400000 */
[----:B------:R-:W-:Y:S01]  /*1a00*/  FADD R39, R38, R39 ;  /* 0x0000002726277221 */ /* 0x000fe20000000000 */
[----:B------:R-:W-:Y:S01]  /*1a10*/  FSEL R15, R15, R12, P1 ;  /* 0x0000000c0f0f7208 */ /* 0x000fe20000800000 */
[----:B------:R-:W-:Y:S01]  /*1a20*/  @!P0 FMUL R13, R13, 16777216 ;  /* 0x4b8000000d0d8820 */ /* 0x000fe20000400000 */
[----:B0-----:R-:W-:Y:S01]  /*1a30*/  FMUL R6, R6, R59 ;  /* 0x0000003b06067220 */ /* 0x001fe20000400000 */
[----:B------:R-:W-:Y:S01]  /*1a40*/  @!P0 FMUL R32, R32, 16777216 ;  /* 0x4b80000020208820 */ /* 0x000fe20000400000 */
[----:B------:R-:W-:Y:S01]  /*1a50*/  FSETP.NEU.AND P0, PT, R9, RZ, PT ;  /* 0x000000ff0900720b */ /* 0x000fe20003f0d000 */
[----:B------:R-:W-:Y:S01]  /*1a60*/  @!P4 FMUL R15, R15, 16777216 ;  /* 0x4b8000000f0fc820 */ /* 0x000fe20000400000 */
[----:B------:R-:W-:Y:S01]  /*1a70*/  FMUL R7, R30, R7 ;  /* 0x000000071e077220 */ /* 0x000fe20000400000 */
[----:B------:R-:W-:Y:S01]  /*1a80*/  FSEL R6, R6, RZ, P3 ;  /* 0x000000ff06067208 */ /* 0x000fe20001800000 */
[----:B------:R-:W-:Y:S01]  /*1a90*/  MUFU.RCP R13, R13 ;  /* 0x0000000d000d7308 */ /* 0x000fe20000001000 */
[----:B------:R-:W-:Y:S01]  /*1aa0*/  FSETP.GEU.AND P3, PT, |R18|, 1.175494350822287508e-38, PT ;  /* 0x008000001200780b */ /* 0x000fe20003f6e200 */
[----:B------:R-:W-:Y:S01]  /*1ab0*/  FADD R24, R23, R18 ;  /* 0x0000001217187221 */ /* 0x000fe20000000000 */
[----:B------:R-:W-:Y:S01]  /*1ac0*/  FSEL R14, R14, R33, P1 ;  /* 0x000000210e0e7208 */ /* 0x000fe20000800000 */
[----:B-1----:R-:W-:Y:S01]  /*1ad0*/  FMUL R8, R8, R11 ;  /* 0x0000000b08087220 */ /* 0x002fe20000400000 */
[----:B------:R-:W-:Y:S01]  /*1ae0*/  FFMA R47, R47, R6, R46 ;  /* 0x000000062f2f7223 */ /* 0x000fe2000000002e */
[C---:B------:R-:W-:Y:S01]  /*1af0*/  FMUL R11, R18.reuse, 0.25 ;  /* 0x3e800000120b7820 */ /* 0x040fe20000400000 */
[----:B------:R-:W-:Y:S01]  /*1b00*/  FSETP.GT.AND P2, PT, |R18|, 8.50705917302346158658e+37, PT ;  /* 0x7e8000001200780b */ /* 0x000fe20003f44200 */
[----:B------:R-:W0:Y:S01]  /*1b10*/  MUFU.RCP R15, R15 ;  /* 0x0000000f000f7308 */ /* 0x000e220000001000 */
[----:B------:R-:W-:Y:S01]  /*1b20*/  FADD R48, R48, -R47 ;  /* 0x8000002f30307221 */ /* 0x000fe20000000000 */
[----:B------:R-:W-:Y:S01]  /*1b30*/  FSEL R8, R8, RZ, P0 ;  /* 0x000000ff08087208 */ /* 0x000fe20000000000 */
[----:B------:R-:W-:Y:S01]  /*1b40*/  FMUL R22, R29, 0.25 ;  /* 0x3e8000001d167820 */ /* 0x000fe20000400000 */
[----:B------:R-:W-:Y:S01]  /*1b50*/  FFMA R7, R6, R7, R39 ;  /* 0x0000000706077223 */ /* 0x000fe20000000027 */
[----:B------:R-:W-:Y:S01]  /*1b60*/  FMUL R6, R48, R48 ;  /* 0x0000003030067220 */ /* 0x000fe20000400000 */
[----:B------:R-:W-:Y:S01]  /*1b70*/  FSEL R11, R11, R18, P2 ;  /* 0x000000120b0b7208 */ /* 0x000fe20001000000 */
[----:B------:R-:W-:Y:S01]  /*1b80*/  @!P4 FMUL R14, R14, 16777216 ;  /* 0x4b8000000e0ec820 */ /* 0x000fe20000400000 */
[----:B------:R-:W-:Y:S01]  /*1b90*/  FFMA R48, R48, R8, R47 ;  /* 0x0000000830307223 */ /* 0x000fe2000000002f */
[----:B------:R-:W-:Y:S01]  /*1ba0*/  FSETP.GEU.AND P0, PT, |R24|, 1.175494350822287508e-38, PT ;  /* 0x008000001800780b */ /* 0x000fe20003f0e200 */
[----:B------:R-:W-:Y:S01]  /*1bb0*/  FADD R7, R40, R7 ;  /* 0x0000000728077221 */ /* 0x000fe20000000000 */
[----:B------:R-:W-:Y:S01]  /*1bc0*/  FSEL R22, R22, R29, P2 ;  /* 0x0000001d16167208 */ /* 0x000fe20001000000 */
[----:B------:R-:W-:Y:S01]  /*1bd0*/  FMUL R6, R5, R6 ;  /* 0x0000000605067220 */ /* 0x000fe20000400000 */
[----:B------:R-:W-:Y:S01]  /*1be0*/  @!P3 FMUL R11, R11, 16777216 ;  /* 0x4b8000000b0bb820 */ /* 0x000fe20000400000 */
[----:B------:R-:W-:Y:S01]  /*1bf0*/  FADD R49, R49, -R48 ;  /* 0x8000003031317221 */ /* 0x000fe20000000000 */
[----:B0-----:R-:W-:Y:S01]  /*1c00*/  FMUL R15, R15, R14 ;  /* 0x0000000e0f0f7220 */ /* 0x001fe20000400000 */
[----:B------:R-:W-:Y:S01]  /*1c10*/  FADD R14, R35, R24 ;  /* 0x00000018230e7221 */ /* 0x000fe20000000000 */
[----:B------:R-:W-:Y:S01]  /*1c20*/  FMUL R13, R13, R32 ;  /* 0x000000200d0d7220 */ /* 0x000fe20000400000 */
[C---:B------:R-:W-:Y:S01]  /*1c30*/  FMUL R5, R24.reuse, 0.25 ;  /* 0x3e80000018057820 */ /* 0x040fe20000400000 */
[----:B------:R-:W-:Y:S01]  /*1c40*/  FSETP.GT.AND P1, PT, |R24|, 8.50705917302346158658e+37, PT ;  /* 0x7e8000001800780b */ /* 0x000fe20003f24200 */
[----:B------:R-:W-:Y:S01]  /*1c50*/  FMUL R26, R23, 0.25 ;  /* 0x3e800000171a7820 */ /* 0x000fe20000400000 */
[----:B------:R-:W-:Y:S01]  /*1c60*/  BAR.SYNC.DEFER_BLOCKING 0x0 ;  /* 0x0000000000007b1d */ /* 0x000fe20000010000 */
[----:B------:R-:W-:Y:S01]  /*1c70*/  FSETP.NEU.AND P2, PT, R10, RZ, PT ;  /* 0x000000ff0a00720b */ /* 0x000fe20003f4d000 */
[----:B------:R-:W-:Y:S01]  /*1c80*/  FFMA R6, R8, R6, R7 ;  /* 0x0000000608067223 */ /* 0x000fe20000000007 */
[----:B------:R-:W-:Y:S01]  /*1c90*/  FMUL R8, R49, R49 ;  /* 0x0000003131087220 */ /* 0x000fe20000400000 */
[----:B------:R-:W-:Y:S01]  /*1ca0*/  @!P3 FMUL R22, R22, 16777216 ;  /* 0x4b8000001616b820 */ /* 0x000fe20000400000 */
[----:B------:R-:W-:Y:S01]  /*1cb0*/  FSETP.GEU.AND P3, PT, |R14|, 1.175494350822287508e-38, PT ;  /* 0x008000000e00780b */ /* 0x000fe20003f6e200 */
[----:B------:R-:W0:Y:S01]  /*1cc0*/  MUFU.RCP R11, R11 ;  /* 0x0000000b000b7308 */ /* 0x000e220000001000 */
[----:B------:R-:W-:Y:S01]  /*1cd0*/  FSEL R13, R13, RZ, P2 ;  /* 0x000000ff0d0d7208 */ /* 0x000fe20001000000 */
[----:B------:R-:W-:Y:S01]  /*1ce0*/  FADD R6, R41, R6 ;  /* 0x0000000629067221 */ /* 0x000fe20000000000 */
[----:B------:R-:W-:Y:S01]  /*1cf0*/  FSEL R7, R5, R24, P1 ;  /* 0x0000001805077208 */ /* 0x000fe20000800000 */
[----:B------:R-:W-:Y:S01]  /*1d00*/  FMUL R8, R9, R8 ;  /* 0x0000000809087220 */ /* 0x000fe20000400000 */
[----:B------:R-:W-:Y:S01]  /*1d10*/  FSEL R26, R26, R23, P1 ;  /* 0x000000171a1a7208 */ /* 0x000fe20000800000 */
[C---:B------:R-:W-:Y:S01]  /*1d20*/  FMUL R5, R14.reuse, 0.25 ;  /* 0x3e8000000e057820 */ /* 0x040fe20000400000 */
[----:B------:R-:W-:Y:S01]  /*1d30*/  FSETP.GT.AND P1, PT, |R14|, 8.50705917302346158658e+37, PT ;  /* 0x7e8000000e00780b */ /* 0x000fe20003f24200 */
[----:B------:R-:W-:Y:S01]  /*1d40*/  FFMA R49, R49, R13, R48 ;  /* 0x0000000d31317223 */ /* 0x000fe20000000030 */
[----:B------:R-:W-:Y:S01]  /*1d50*/  @!P0 FMUL R7, R7, 16777216 ;  /* 0x4b80000007078820 */ /* 0x000fe20000400000 */
[----:B------:R-:W-:Y:S01]  /*1d60*/  FFMA R13, R13, R8, R6 ;  /* 0x000000080d0d7223 */ /* 0x000fe20000000006 */
[----:B------:R-:W1:Y:S01]  /*1d70*/  SHFL.BFLY PT, R19, R14, 0x10, 0x1f ;  /* 0x0e001f000e137f89 */ /* 0x000e6200000e0000 */
[----:B------:R-:W-:Y:S01]  /*1d80*/  FSEL R6, R5, R14, P1 ;  /* 0x0000000e05067208 */ /* 0x000fe20000800000 */
[----:B------:R-:W-:Y:S01]  /*1d90*/  FADD R50, R50, -R49 ;  /* 0x8000003132327221 */ /* 0x000fe20000000000 */
[----:B------:R-:W-:Y:S01]  /*1da0*/  FSETP.NEU.AND P2, PT, R12, RZ, PT ;  /* 0x000000ff0c00720b */ /* 0x000fe20003f4d000 */
[----:B------:R-:W2:Y:S01]  /*1db0*/  MUFU.RCP R7, R7 ;  /* 0x0000000700077308 */ /* 0x000ea20000001000 */
[----:B0-----:R-:W-:Y:S01]  /*1dc0*/  FMUL R11, R11, R22 ;  /* 0x000000160b0b7220 */ /* 0x001fe20000400000 */
[----:B------:R-:W-:Y:S01]  /*1dd0*/  @!P3 FMUL R6, R6, 16777216 ;  /* 0x4b8000000606b820 */ /* 0x000fe20000400000 */
[----:B------:R-:W-:Y:S01]  /*1de0*/  FSEL R15, R15, RZ, P2 ;  /* 0x000000ff0f0f7208 */ /* 0x000fe20001000000 */
[----:B------:R-:W-:Y:S01]  /*1df0*/  FMUL R5, R50, R50 ;  /* 0x0000003232057220 */ /* 0x000fe20000400000 */
[----:B------:R-:W-:Y:S01]  /*1e00*/  FSETP.NEU.AND P2, PT, R18, RZ, PT ;  /* 0x000000ff1200720b */ /* 0x000fe20003f4d000 */
[----:B------:R-:W-:Y:S01]  /*1e10*/  FMUL R8, R35, 0.25 ;  /* 0x3e80000023087820 */ /* 0x000fe20000400000 */
[----:B------:R-:W-:Y:S01]  /*1e20*/  FADD R42, R42, R13 ;  /* 0x0000000d2a2a7221 */ /* 0x000fe20000000000 */
[----:B------:R-:W-:Y:S01]  /*1e30*/  FFMA R50, R50, R15, R49 ;  /* 0x0000000f32327223 */ /* 0x000fe20000000031 */
[----:B------:R-:W0:Y:S01]  /*1e40*/  MUFU.RCP R6, R6 ;  /* 0x0000000600067308 */ /* 0x000e220000001000 */
[----:B------:R-:W-:Y:S01]  /*1e50*/  FMUL R5, R10, R5 ;  /* 0x000000050a057220 */ /* 0x000fe20000400000 */
[----:B------:R-:W-:Y:S01]  /*1e60*/  FSEL R11, R11, RZ, P2 ;  /* 0x000000ff0b0b7208 */ /* 0x000fe20001000000 */
[----:B------:R-:W-:Y:S01]  /*1e70*/  FADD R51, R51, -R50 ;  /* 0x8000003233337221 */ /* 0x000fe20000000000 */
[----:B------:R-:W-:Y:S01]  /*1e80*/  @!P0 FMUL R26, R26, 16777216 ;  /* 0x4b8000001a1a8820 */ /* 0x000fe20000400000 */
[----:B------:R-:W-:Y:S01]  /*1e90*/  FSEL R35, R8, R35, P1 ;  /* 0x0000002308237208 */ /* 0x000fe20000800000 */
[----:B------:R-:W-:Y:S01]  /*1ea0*/  FFMA R42, R15, R5, R42 ;  /* 0x000000050f2a7223 */ /* 0x000fe2000000002a */
[----:B------:R-:W-:Y:S01]  /*1eb0*/  FFMA R5, R51, R11, R50 ;  /* 0x0000000b33057223 */ /* 0x000fe20000000032 */
[----:B--2---:R-:W-:Y:S01]  /*1ec0*/  FMUL R7, R7, R26 ;  /* 0x0000001a07077220 */ /* 0x004fe20000400000 */
[----:B------:R-:W-:Y:S01]  /*1ed0*/  FMUL R51, R51, R51 ;  /* 0x0000003333337220 */ /* 0x000fe20000400000 */
[----:B------:R-:W-:Y:S01]  /*1ee0*/  FSETP.NEU.AND P0, PT, R24, RZ, PT ;  /* 0x000000ff1800720b */ /* 0x000fe20003f0d000 */
[----:B------:R-:W-:Y:S01]  /*1ef0*/  @!P3 FMUL R35, R35, 16777216 ;  /* 0x4b8000002323b820 */ /* 0x000fe20000400000 */
[----:B------:R-:W-:Y:S01]  /*1f00*/  FADD R42, R43, R42 ;  /* 0x0000002a2b2a7221 */ /* 0x000fe20000000000 */
[----:B------:R-:W-:Y:S01]  /*1f10*/  FMUL R51, R12, R51 ;  /* 0x000000330c337220 */ /* 0x000fe20000400000 */
[----:B------:R-:W-:Y:S01]  /*1f20*/  FADD R52, R52, -R5 ;  /* 0x8000000534347221 */ /* 0x000fe20000000000 */
[----:B-1----:R-:W-:Y:S01]  /*1f30*/  FADD R8, R14, R19 ;  /* 0x000000130e087221 */ /* 0x002fe20000000000 */
[----:B------:R-:W-:Y:S01]  /*1f40*/  FSEL R7, R7, RZ, P0 ;  /* 0x000000ff07077208 */ /* 0x000fe20000000000 */
[----:B0-----:R-:W-:Y:S01]  /*1f50*/  FMUL R6, R6, R35 ;  /* 0x0000002306067220 */ /* 0x001fe20000400000 */
[----:B------:R-:W-:Y:S01]  /*1f60*/  FFMA R51, R11, R51, R42 ;  /* 0x000000330b337223 */ /* 0x000fe2000000002a */
[----:B------:R-:W-:Y:S01]  /*1f70*/  FMUL R9, R52, R52 ;  /* 0x0000003434097220 */ /* 0x000fe20000400000 */
[----:B------:R-:W-:Y:S01]  /*1f80*/  FSETP.NEU.AND P0, PT, R14, RZ, PT ;  /* 0x000000ff0e00720b */ /* 0x000fe20003f0d000 */
[----:B------:R-:W-:Y:S01]  /*1f90*/  FFMA R52, R52, R7, R5 ;  /* 0x0000000734347223 */ /* 0x000fe20000000005 */
[----:B------:R-:W-:Y:S01]  /*1fa0*/  FSETP.GEU.AND P1, PT, |R8|, 1.175494350822287508e-38, PT ;  /* 0x008000000800780b */ /* 0x000fe20003f2e200 */
[----:B------:R-:W-:Y:S01]  /*1fb0*/  FADD R44, R44, R51 ;  /* 0x000000332c2c7221 */ /* 0x000fe20000000000 */
[----:B------:R-:W-:Y:S01]  /*1fc0*/  FMUL R9, R18, R9 ;  /* 0x0000000912097220 */ /* 0x000fe20000400000 */
[----:B------:R-:W-:Y:S01]  /*1fd0*/  FSEL R6, R6, RZ, P0 ;  /* 0x000000ff06067208 */ /* 0x000fe20000000000 */
[C---:B------:R-:W-:Y:S01]  /*1fe0*/  FMUL R5, R8.reuse, 0.25 ;  /* 0x3e80000008057820 */ /* 0x040fe20000400000 */
[----:B------:R-:W-:Y:S01]  /*1ff0*/  FSETP.GT.AND P0, PT, |R8|, 8.50705917302346158658e+37, PT ;  /* 0x7e8000000800780b */ /* 0x000fe20003f04200 */
[----:B------:R-:W-:Y:S01]  /*2000*/  FADD R53, R53, -R52 ;  /* 0x8000003435357221 */ /* 0x000fe20000000000 */
[----:B------:R-:W-:Y:S01]  /*2010*/  FFMA R44, R7, R9, R44 ;  /* 0x00000009072c7223 */ /* 0x000fe2000000002c */
[----:B------:R-:W0:Y:S01]  /*2020*/  SHFL.BFLY PT, R11, R8, 0x8, 0x1f ;  /* 0x0d001f00080b7f89 */ /* 0x000e2200000e0000 */
[----:B------:R-:W-:Y:S01]  /*2030*/  FSEL R7, R5, R8, P0 ;  /* 0x0000000805077208 */ /* 0x000fe20000000000 */
[C---:B------:R-:W-:Y:S01]  /*2040*/  FFMA R52, R53.reuse, R6, R52 ;  /* 0x0000000635347223 */ /* 0x040fe20000000034 */
[----:B------:R-:W-:Y:S01]  /*2050*/  FMUL R53, R53, R53 ;  /* 0x0000003535357220 */ /* 0x000fe20000400000 */
[----:B------:R-:W-:Y:S01]  /*2060*/  FADD R45, R45, R44 ;  /* 0x0000002c2d2d7221 */ /* 0x000fe20000000000 */
[----:B------:R-:W-:Y:S01]  /*2070*/  SHF.L.U32 R54, R54, 0x6, RZ ;  /* 0x0000000636367819 */ /* 0x000fe200000006ff */
[----:B------:R-:W-:Y:S01]  /*2080*/  @!P1 FMUL R7, R7, 16777216 ;  /* 0x4b80000007079820 */ /* 0x000fe20000400000 */
[----:B------:R-:W-:Y:S01]  /*2090*/  FMUL R53, R24, R53 ;  /* 0x0000003518357220 */ /* 0x000fe20000400000 */
[----:B------:R-:W1:Y:S01]  /*20a0*/  SHFL.BFLY PT, R5, R52, 0x10, 0x1f ;  /* 0x0e001f0034057f89 */ /* 0x000e6200000e0000 */
[----:B------:R-:W-:Y:S01]  /*20b0*/  ISETP.GE.AND P2, PT, R0, 0x80, PT ;  /* 0x000000800000780c */ /* 0x000fe20003f46270 */
[----:B------:R-:W2:Y:S01]  /*20c0*/  MUFU.RCP R10, R7 ;  /* 0x00000007000a7308 */ /* 0x000ea20000001000 */
[----:B------:R-:W-:Y:S01]  /*20d0*/  FFMA R45, R6, R53, R45 ;  /* 0x00000035062d7223 */ /* 0x000fe2000000002d */
[----:B------:R-:W-:Y:S01]  /*20e0*/  @P0 FMUL R19, R19, 0.25 ;  /* 0x3e80000013130820 */ /* 0x000fe20000400000 */
[----:B------:R-:W-:-:S03]  /*20f0*/  FSETP.NEU.AND P0, PT, R8, RZ, PT ;  /* 0x000000ff0800720b */ /* 0x000fc60003f0d000 */
[----:B------:R-:W3:Y:S01]  /*2100*/  SHFL.BFLY PT, R6, R45, 0x10, 0x1f ;  /* 0x0e001f002d067f89 */ /* 0x000ee200000e0000 */
[----:B------:R-:W-:Y:S01]  /*2110*/  @!P1 FMUL R19, R19, 16777216 ;  /* 0x4b80000013139820 */ /* 0x000fe20000400000 */
[----:B0-----:R-:W-:-:S03]  /*2120*/  FADD R13, R8, R11 ;  /* 0x0000000b080d7221 */ /* 0x001fc60000000000 */
[----:B--2---:R-:W-:Y:S02]  /*2130*/  FMUL R10, R10, R19 ;  /* 0x000000130a0a7220 */ /* 0x004fe40000400000 */
[----:B------:R-:W-:-:S03]  /*2140*/  FSETP.GEU.AND P1, PT, |R13|, 1.175494350822287508e-38, PT ;  /* 0x008000000d00780b */ /* 0x000fc60003f2e200 */
[----:B------:R-:W-:Y:S01]  /*2150*/  FSEL R10, R10, RZ, P0 ;  /* 0x000000ff0a0a7208 */ /* 0x000fe20000000000 */
[----:B-1----:R-:W-:Y:S01]  /*2160*/  FADD R5, -R52, R5 ;  /* 0x0000000534057221 */ /* 0x002fe20000000100 */
[----:B------:R-:W-:-:S03]  /*2170*/  FSETP.GT.AND P0, PT, |R13|, 8.50705917302346158658e+37, PT ;  /* 0x7e8000000d00780b */ /* 0x000fc60003f04200 */
[C---:B------:R-:W-:Y:S01]  /*2180*/  FMUL R9, R5.reuse, R5 ;  /* 0x0000000505097220 */ /* 0x040fe20000400000 */
[----:B------:R-:W-:Y:S01]  /*2190*/  FFMA R52, R5, R10, R52 ;  /* 0x0000000a05347223 */ /* 0x000fe20000000034 */
[----:B------:R-:W-:Y:S02]  /*21a0*/  FMUL R5, R13, 0.25 ;  /* 0x3e8000000d057820 */ /* 0x000fe40000400000 */
[----:B------:R-:W-:Y:S01]  /*21b0*/  FMUL R9, R14, R9 ;  /* 0x000000090e097220 */ /* 0x000fe20000400000 */
[----:B---3--:R-:W-:Y:S01]  /*21c0*/  FADD R45, R45, R6 ;  /* 0x000000062d2d7221 */ /* 0x008fe20000000000 */
[----:B------:R-:W0:Y:S01]  /*21d0*/  SHFL.BFLY PT, R7, R52, 0x8, 0x1f ;  /* 0x0d001f0034077f89 */ /* 0x000e2200000e0000 */
[----:B------:R-:W-:Y:S02]  /*21e0*/  FSEL R12, R5, R13, P0 ;  /* 0x0000000d050c7208 */ /* 0x000fe40000000000 */
[----:B------:R-:W-:Y:S01]  /*21f0*/  FFMA R9, R10, R9, R45 ;  /* 0x000000090a097223 */ /* 0x000fe2000000002d */
[----:B------:R-:W-:Y:S01]  /*2200*/  @P0 FMUL R11, R11, 0.25 ;  /* 0x3e8000000b0b0820 */ /* 0x000fe20000400000 */
[----:B------:R-:W-:Y:S01]  /*2210*/  LOP3.LUT R5, R0, 0x1f, RZ, 0xc0, !PT ;  /* 0x0000001f00057812 */ /* 0x000fe200078ec0ff */
[----:B------:R-:W-:Y:S01]  /*2220*/  @!P1 FMUL R12, R12, 16777216 ;  /* 0x4b8000000c0c9820 */ /* 0x000fe20000400000 */
[----:B------:R-:W-:Y:S01]  /*2230*/  FSETP.NEU.AND P0, PT, R13, RZ, PT ;  /* 0x000000ff0d00720b */ /* 0x000fe20003f0d000 */
[----:B------:R-:W1:Y:S01]  /*2240*/  SHFL.BFLY PT, R6, R9, 0x8, 0x1f ;  /* 0x0d001f0009067f89 */ /* 0x000e6200000e0000 */
[----:B------:R-:W-:Y:S01]  /*2250*/  @!P1 FMUL R11, R11, 16777216 ;  /* 0x4b8000000b0b9820 */ /* 0x000fe20000400000 */
[----:B------:R-:W-:-:S02]  /*2260*/  ISETP.GE.U32.AND P1, PT, R5, 0x8, PT ;  /* 0x000000080500780c */ /* 0x000fc40003f26070 */
[----:B------:R-:W2:Y:S01]  /*2270*/  MUFU.RCP R12, R12 ;  /* 0x0000000c000c7308 */ /* 0x000ea20000001000 */
[----:B0-----:R-:W-:Y:S01]  /*2280*/  FADD R7, -R52, R7 ;  /* 0x0000000734077221 */ /* 0x001fe20000000100 */
[----:B--2---:R-:W-:-:S03]  /*2290*/  FMUL R11, R12, R11 ;  /* 0x0000000b0c0b7220 */ /* 0x004fc60000400000 */
[----:B------:R-:W-:Y:S02]  /*22a0*/  FMUL R5, R7, R7 ;  /* 0x0000000707057220 */ /* 0x000fe40000400000 */
[----:B------:R-:W-:Y:S01]  /*22b0*/  FSEL R11, R11, RZ, P0 ;  /* 0x000000ff0b0b7208 */ /* 0x000fe20000000000 */
[----:B-1----:R-:W-:Y:S01]  /*22c0*/  FADD R6, R9, R6 ;  /* 0x0000000609067221 */ /* 0x002fe20000000000 */
[----:B------:R-:W-:Y:S01]  /*22d0*/  FMUL R5, R8, R5 ;  /* 0x0000000508057220 */ /* 0x000fe20000400000 */
[----:B------:R-:W-:Y:S02]  /*22e0*/  LOP3.LUT R8, R54, 0x3c, R17, 0xf8, !PT ;  /* 0x0000003c36087812 */ /* 0x000fe400078ef811 */
[----:B------:R-:W-:Y:S01]  /*22f0*/  FFMA R7, R7, R11, R52 ;  /* 0x0000000b07077223 */ /* 0x000fe20000000034 */
[----:B------:R-:W-:Y:S02]  /*2300*/  FFMA R5, R11, R5, R6 ;  /* 0x000000050b057223 */ /* 0x000fe40000000006 */
[----:B------:R-:W-:Y:S04]  /*2310*/  @!P1 STS [R8+UR5+0x400], R13 ;  /* 0x0004000d08009988 */ /* 0x000fe80008000805 */
[----:B------:R-:W-:Y:S04]  /*2320*/  @!P1 STS [R8+UR5], R7 ;  /* 0x0000000708009988 */ /* 0x000fe80008000805 */
[----:B------:R-:W-:Y:S01]  /*2330*/  @!P1 STS [R8+UR5+0x200], R5 ;  /* 0x0002000508009988 */ /* 0x000fe20008000805 */
[----:B------:R-:W-:Y:S06]  /*2340*/  BAR.SYNC.DEFER_BLOCKING 0x0 ;  /* 0x0000000000007b1d */ /* 0x000fec0000010000 */
[----:B------:R-:W0:Y:S04]  /*2350*/  @!P2 LDS R3, [R16+UR5+0x400] ;  /* 0x000400051003a984 */ /* 0x000e280008000800 */
[----:B------:R-:W1:Y:S04]  /*2360*/  @!P2 LDS R4, [R16+UR5] ;  /* 0x000000051004a984 */ /* 0x000e680008000800 */
[----:B------:R-:W2:Y:S04]  /*2370*/  @!P2 LDS R2, [R16+UR5+0x200] ;  /* 0x000200051002a984 */ /* 0x000ea80008000800 */
[----:B0-----:R-:W0:Y:S04]  /*2380*/  SHFL.BFLY PT, R6, R3, 0x8, 0x1f ;  /* 0x0d001f0003067f89 */ /* 0x001e2800000e0000 */
[----:B-1----:R-:W1:Y:S04]  /*2390*/  SHFL.BFLY PT, R5, R4, 0x8, 0x1f ;  /* 0x0d001f0004057f89 */ /* 0x002e6800000e0000 */
[----:B--2---:R-:W2:Y:S01]  /*23a0*/  SHFL.BFLY PT, R7, R2, 0x8, 0x1f ;  /* 0x0d001f0002077f89 */ /* 0x004ea200000e0000 */
[----:B0-----:R-:W-:-:S04]  /*23b0*/  FADD R9, R3, R6 ;  /* 0x0000000603097221 */ /* 0x001fc80000000000 */
[C---:B------:R-:W-:Y:S01]  /*23c0*/  FMUL R10, R9.reuse, 0.25 ;  /* 0x3e800000090a7820 */ /* 0x040fe20000400000 */
[C---:B------:R-:W-:Y:S01]  /*23d0*/  FSETP.GEU.AND P1, PT, |R9|.reuse, 1.175494350822287508e-38, PT ;  /* 0x008000000900780b */ /* 0x040fe20003f2e200 */
[----:B------:R-:W0:Y:S01]  /*23e0*/  SHFL.BFLY PT, R12, R9, 0x4, 0x1f ;  /* 0x0c801f00090c7f89 */ /* 0x000e2200000e0000 */
[----:B------:R-:W-:Y:S01]  /*23f0*/  FSETP.GT.AND P0, PT, |R9|, 8.50705917302346158658e+37, PT ;  /* 0x7e8000000900780b */ /* 0x000fe20003f04200 */
[----:B-1----:R-:W-:Y:S01]  /*2400*/  FADD R5, -R4, R5 ;  /* 0x0000000504057221 */ /* 0x002fe20000000100 */
[----:B--2---:R-:W-:Y:S02]  /*2410*/  FADD R2, R2, R7 ;  /* 0x0000000702027221 */ /* 0x004fe40000000000 */
[----:B------:R-:W-:-:S07]  /*2420*/  FSEL R10, R10, R9, P0 ;  /* 0x000000090a0a7208 */ /* 0x000fce0000000000 */
[----:B------:R-:W-:Y:S02]  /*2430*/  @!P1 FMUL R10, R10, 16777216 ;  /* 0x4b8000000a0a9820 */ /* 0x000fe40000400000 */
[----:B------:R-:W-:Y:S02]  /*2440*/  @P0 FMUL R6, R6, 0.25 ;  /* 0x3e80000006060820 */ /* 0x000fe40000400000 */
[----:B------:R-:W1:Y:S02]  /*2450*/  MUFU.RCP R11, R10 ;  /* 0x0000000a000b7308 */ /* 0x000e640000001000 */
[----:B------:R-:W-:Y:S01]  /*2460*/  @!P1 FMUL R6, R6, 16777216 ;  /* 0x4b80000006069820 */ /* 0x000fe20000400000 */
[C---:B------:R-:W-:Y:S01]  /*2470*/  FSETP.NEU.AND P1, PT, R9.reuse, RZ, PT ;  /* 0x000000ff0900720b */ /* 0x040fe20003f2d000 */
[----:B0-----:R-:W-:-:S04]  /*2480*/  FADD R8, R9, R12 ;  /* 0x0000000c09087221 */ /* 0x001fc80000000000 */
[C---:B------:R-:W-:Y:S01]  /*2490*/  FMUL R13, R8.reuse, 0.25 ;  /* 0x3e800000080d7820 */ /* 0x040fe20000400000 */
[C---:B------:R-:W-:Y:S01]  /*24a0*/  FSETP.GEU.AND P2, PT, |R8|.reuse, 1.175494350822287508e-38, PT ;  /* 0x008000000800780b */ /* 0x040fe20003f4e200 */
[----:B------:R-:W0:Y:S01]  /*24b0*/  SHFL.BFLY PT, R15, R8, 0x2, 0x1f ;  /* 0x0c401f00080f7f89 */ /* 0x000e2200000e0000 */
[----:B-1----:R-:W-:Y:S01]  /*24c0*/  FMUL R11, R11, R6 ;  /* 0x000000060b0b7220 */ /* 0x002fe20000400000 */
[----:B------:R-:W-:Y:S01]  /*24d0*/  FSETP.GT.AND P0, PT, |R8|, 8.50705917302346158658e+37, PT ;  /* 0x7e8000000800780b */ /* 0x000fe20003f04200 */
[----:B------:R-:W-:-:S03]  /*24e0*/  FMUL R6, R5, R5 ;  /* 0x0000000505067220 */ /* 0x000fc60000400000 */
[----:B------:R-:W-:Y:S01]  /*24f0*/  FSEL R11, R11, RZ, P1 ;  /* 0x000000ff0b0b7208 */ /* 0x000fe20000800000 */
[----:B------:R-:W-:Y:S01]  /*2500*/  FMUL R6, R3, R6 ;  /* 0x0000000603067220 */ /* 0x000fe20000400000 */
[----:B------:R-:W-:Y:S02]  /*2510*/  FSEL R13, R13, R8, P0 ;  /* 0x000000080d0d7208 */ /* 0x000fe40000000000 */
[----:B------:R-:W-:Y:S01]  /*2520*/  FSETP.NEU.AND P1, PT, R8, RZ, PT ;  /* 0x000000ff0800720b */ /* 0x000fe20003f2d000 */
[----:B------:R-:W-:Y:S01]  /*2530*/  FFMA R4, R5, R11, R4 ;  /* 0x0000000b05047223 */ /* 0x000fe20000000004 */
[----:B------:R-:W-:Y:S01]  /*2540*/  FFMA R2, R11, R6, R2 ;  /* 0x000000060b027223 */ /* 0x000fe20000000002 */
[----:B------:R-:W-:Y:S02]  /*2550*/  @!P2 FMUL R13, R13, 16777216 ;  /* 0x4b8000000d0da820 */ /* 0x000fe40000400000 */
[----:B------:R-:W-:Y:S01]  /*2560*/  @P0 FMUL R12, R12, 0.25 ;  /* 0x3e8000000c0c0820 */ /* 0x000fe20000400000 */
[----:B------:R-:W1:Y:S03]  /*2570*/  SHFL.BFLY PT, R3, R4, 0x4, 0x1f ;  /* 0x0c801f0004037f89 */ /* 0x000e6600000e0000 */
[----:B------:R-:W2:Y:S01]  /*2580*/  MUFU.RCP R13, R13 ;  /* 0x0000000d000d7308 */ /* 0x000ea20000001000 */
[----:B------:R-:W3:Y:S01]  /*2590*/  SHFL.BFLY PT, R5, R2, 0x4, 0x1f ;  /* 0x0c801f0002057f89 */ /* 0x000ee200000e0000 */
[----:B------:R-:W-:Y:S01]  /*25a0*/  @!P2 FMUL R12, R12, 16777216 ;  /* 0x4b8000000c0ca820 */ /* 0x000fe20000400000 */
[----:B0-----:R-:W-:-:S04]  /*25b0*/  FADD R7, R8, R15 ;  /* 0x0000000f08077221 */ /* 0x001fc80000000000 */
[C---:B------:R-:W-:Y:S01]  /*25c0*/  FMUL R6, R7.reuse, 0.25 ;  /* 0x3e80000007067820 */ /* 0x040fe20000400000 */
[C---:B------:R-:W-:Y:S01]  /*25d0*/  FSETP.GEU.AND P2, PT, |R7|.reuse, 1.175494350822287508e-38, PT ;  /* 0x008000000700780b */ /* 0x040fe20003f4e200 */
[----:B------:R-:W0:Y:S01]  /*25e0*/  SHFL.BFLY PT, R14, R7, 0x1, 0x1f ;  /* 0x0c201f00070e7f89 */ /* 0x000e2200000e0000 */
[----:B------:R-:W-:Y:S01]  /*25f0*/  FSETP.GT.AND P0, PT, |R7|, 8.50705917302346158658e+37, PT ;  /* 0x7e8000000700780b */ /* 0x000fe20003f04200 */
[----:B--2---:R-:W-:-:S03]  /*2600*/  FMUL R12, R13, R12 ;  /* 0x0000000c0d0c7220 */ /* 0x004fc60000400000 */
[----:B------:R-:W-:Y:S02]  /*2610*/  FSEL R10, R6, R7, P0 ;  /* 0x00000007060a7208 */ /* 0x000fe40000000000 */
[----:B------:R-:W-:Y:S01]  /*2620*/  FSEL R12, R12, RZ, P1 ;  /* 0x000000ff0c0c7208 */ /* 0x000fe20000800000 */
[----:B-1----:R-:W-:-:S04]  /*2630*/  FADD R3, -R4, R3 ;  /* 0x0000000304037221 */ /* 0x002fc80000000100 */
[----:B------:R-:W-:Y:S01]  /*2640*/  @!P2 FMUL R10, R10, 16777216 ;  /* 0x4b8000000a0aa820 */ /* 0x000fe20000400000 */
[C---:B------:R-:W-:Y:S01]  /*2650*/  FMUL R6, R3.reuse, R3 ;  /* 0x0000000303067220 */ /* 0x040fe20000400000 */
[----:B------:R-:W-:Y:S01]  /*2660*/  FFMA R3, R3, R12, R4 ;  /* 0x0000000c03037223 */ /* 0x000fe20000000004 */
[----:B---3--:R-:W-:Y:S01]  /*2670*/  FADD R5, R2, R5 ;  /* 0x0000000502057221 */ /* 0x008fe20000000000 */
[----:B------:R-:W-:Y:S01]  /*2680*/  @P0 FMUL R15, R15, 0.25 ;  /* 0x3e8000000f0f0820 */ /* 0x000fe20000400000 */
[----:B------:R-:W-:Y:S01]  /*2690*/  FMUL R6, R9, R6 ;  /* 0x0000000609067220 */ /* 0x000fe20000400000 */
[----:B------:R-:W1:Y:S01]  /*26a0*/  MUFU.RCP R10, R10 ;  /* 0x0000000a000a7308 */ /* 0x000e620000001000 */
[----:B------:R-:W2:Y:S01]  /*26b0*/  SHFL.BFLY PT, R2, R3, 0x2, 0x1f ;  /* 0x0c401f0003027f89 */ /* 0x000ea200000e0000 */
[----:B------:R-:W-:Y:S01]  /*26c0*/  @!P2 FMUL R15, R15, 16777216 ;  /* 0x4b8000000f0fa820 */ /* 0x000fe20000400000 */
[----:B------:R-:W-:Y:S01]  /*26d0*/  FFMA R5, R12, R6, R5 ;  /* 0x000000060c057223 */ /* 0x000fe20000000005 */
[C---:B------:R-:W-:Y:S01]  /*26e0*/  FSETP.NEU.AND P0, PT, R7.reuse, RZ, PT ;  /* 0x000000ff0700720b */ /* 0x040fe20003f0d000 */
[----:B0-----:R-:W-:-:S03]  /*26f0*/  FADD R11, R7, R14 ;  /* 0x0000000e070b7221 */ /* 0x001fc60000000000 */
[----:B------:R-:W0:Y:S01]  /*2700*/  SHFL.BFLY PT, R4, R5, 0x2, 0x1f ;  /* 0x0c401f0005047f89 */ /* 0x000e2200000e0000 */
[C---:B------:R-:W-:Y:S01]  /*2710*/  FMUL R6, R11.reuse, 0.25 ;  /* 0x3e8000000b067820 */ /* 0x040fe20000400000 */
[----:B------:R-:W-:Y:S01]  /*2720*/  FSETP.GEU.AND P1, PT, |R11|, 1.175494350822287508e-38, PT ;  /* 0x008000000b00780b */ /* 0x000fe20003f2e200 */
[----:B-1----:R-:W-:-:S05]  /*2730*/  FMUL R15, R10, R15 ;  /* 0x0000000f0a0f7220 */ /* 0x002fca0000400000 */
[----:B------:R-:W-:Y:S02]  /*2740*/  FSEL R15, R15, RZ, P0 ;  /* 0x000000ff0f0f7208 */ /* 0x000fe40000000000 */
[----:B------:R-:W-:Y:S01]  /*2750*/  FSETP.GT.AND P0, PT, |R11|, 8.50705917302346158658e+37, PT ;  /* 0x7e8000000b00780b */ /* 0x000fe20003f04200 */
[----:B--2---:R-:W-:-:S03]  /*2760*/  FADD R2, -R3, R2 ;  /* 0x0000000203027221 */ /* 0x004fc60000000100 */
[----:B------:R-:W-:Y:S01]  /*2770*/  FSEL R6, R6, R11, P0 ;  /* 0x0000000b06067208 */ /* 0x000fe20000000000 */
[C---:B------:R-:W-:Y:S01]  /*2780*/  FFMA R3, R2.reuse, R15, R3 ;  /* 0x0000000f02037223 */ /* 0x040fe20000000003 */
[----:B------:R-:W-:-:S03]  /*2790*/  FMUL R9, R2, R2 ;  /* 0x0000000202097220 */ /* 0x000fc60000400000 */
[----:B------:R-:W-:Y:S01]  /*27a0*/  @!P1 FMUL R6, R6, 16777216 ;  /* 0x4b80000006069820 */ /* 0x000fe20000400000 */
[----:B0-----:R-:W-:Y:S01]  /*27b0*/  FADD R4, R5, R4 ;  /* 0x0000000405047221 */ /* 0x001fe20000000000 */
[----:B------:R-:W-:Y:S01]  /*27c0*/  FMUL R9, R8, R9 ;  /* 0x0000000908097220 */ /* 0x000fe20000400000 */
[----:B------:R-:W0:Y:S01]  /*27d0*/  SHFL.BFLY PT, R2, R3, 0x1, 0x1f ;  /* 0x0c201f0003027f89 */ /* 0x000e2200000e0000 */
[----:B------:R-:W-:Y:S01]  /*27e0*/  @P0 FMUL R14, R14, 0.25 ;  /* 0x3e8000000e0e0820 */ /* 0x000fe20000400000 */
[----:B------:R-:W-:Y:S01]  /*27f0*/  ISETP.NE.AND P0, PT, R21, RZ, PT ;  /* 0x000000ff1500720c */ /* 0x000fe20003f05270 */
[----:B------:R-:W-:Y:S02]  /*2800*/  FFMA R4, R15, R9, R4 ;  /* 0x000000090f047223 */ /* 0x000fe40000000004 */
[----:B------:R-:W1:Y:S01]  /*2810*/  MUFU.RCP R9, R6 ;  /* 0x0000000600097308 */ /* 0x000e620000001000 */
[----:B------:R-:W-:Y:S01]  /*2820*/  @!P1 FMUL R14, R14, 16777216 ;  /* 0x4b8000000e0e9820 */ /* 0x000fe20000400000 */
[----:B------:R-:W-:Y:S01]  /*2830*/  FSETP.NEU.AND P1, PT, R11, RZ, PT ;  /* 0x000000ff0b00720b */ /* 0x000fe20003f2d000 */
[----:B------:R-:W2:Y:S01]  /*2840*/  SHFL.BFLY PT, R5, R4, 0x1, 0x1f ;  /* 0x0c201f0004057f89 */ /* 0x000ea200000e0000 */
[----:B------:R-:W-:-:S02]  /*2850*/  ISETP.LT.AND P0, PT, R0, 0x80, !P0 ;  /* 0x000000800000780c */ /* 0x000fc40004701270 */
[----:B------:R-:W-:-:S04]  /*2860*/  SHF.R.U32.HI R0, RZ, 0x3, R0 ;  /* 0x00000003ff007819 */ /* 0x000fc80000011600 */
[----:B------:R-:W-:Y:S01]  /*2870*/  SGXT.U32 R0, R0, 0x2 ;  /* 0x000000020000781a */ /* 0x000fe20000000000 */
[----:B-1----:R-:W-:-:S06]  /*2880*/  FMUL R9, R9, R14 ;  /* 0x0000000e09097220 */ /* 0x002fcc0000400000 */
[----:B------:R-:W-:Y:S01]  /*2890*/  @P0 STS [R16+UR5+0x400], R11 ;  /* 0x0004000b10000988 */ /* 0x000fe20008000805 */
[----:B0-----:R-:W-:Y:S01]  /*28a0*/  FADD R2, -R3, R2 ;  /* 0x0000000203027221 */ /* 0x001fe20000000100 */
[----:B------:R-:W-:-:S03]  /*28b0*/  FSEL R9, R9, RZ, P1 ;  /* 0x000000ff09097208 */ /* 0x000fc60000800000 */
[----:B------:R-:W-:Y:S01]  /*28c0*/  FMUL R8, R2, R2 ;  /* 0x0000000202087220 */ /* 0x000fe20000400000 */
[----:B--2---:R-:W-:-:S03]  /*28d0*/  FADD R4, R4, R5 ;  /* 0x0000000504047221 */ /* 0x004fc60000000000 */
[----:B------:R-:W-:Y:S01]  /*28e0*/  FMUL R8, R7, R8 ;  /* 0x0000000807087220 */ /* 0x000fe20000400000 */
[----:B------:R-:W-:Y:S02]  /*28f0*/  FFMA R7, R2, R9, R3 ;  /* 0x0000000902077223 */ /* 0x000fe40000000003 */
[----:B------:R-:W0:Y:S01]  /*2900*/  LDC.64 R2, c[0x0][0x230] ;  /* 0x00008c00ff027b82 */ /* 0x000e220000000a00 */
[----:B------:R-:W-:Y:S02]  /*2910*/  FFMA R9, R9, R8, R4 ;  /* 0x0000000809097223 */ /* 0x000fe40000000004 */
[----:B------:R-:W-:Y:S04]  /*2920*/  @P0 STS [R16+UR5], R7 ;  /* 0x0000000710000988 */ /* 0x000fe80008000805 */
[----:B------:R-:W-:Y:S01]  /*2930*/  @P0 STS [R16+UR5+0x200], R9 ;  /* 0x0002000910000988 */ /* 0x000fe20008000805 */
[----:B------:R-:W1:Y:S08]  /*2940*/  LDC.64 R4, c[0x0][0x238] ;  /* 0x00008e00ff047b82 */ /* 0x000e700000000a00 */
[----:B------:R-:W-:Y:S01]  /*2950*/  BAR.SYNC.DEFER_BLOCKING 0x0 ;  /* 0x0000000000007b1d */ /* 0x000fe20000010000 */
[----:B------:R-:W-:-:S04]  /*2960*/  LOP3.LUT P0, RZ, R0, 0x3c, R17, 0xf8, !PT ;  /* 0x0000003c00ff7812 */ /* 0x000fc8000780f811 */
[C---:B------:R-:W-:Y:S01]  /*2970*/  ISETP.LT.AND P0, PT, R20.reuse, 0x100, !P0 ;  /* 0x000001001400780c */ /* 0x040fe20004701270 */
[----:B0-----:R-:W-:-:S04]  /*2980*/  IMAD.WIDE R2, R20, 0x4, R2 ;  /* 0x0000000414027825 */ /* 0x001fc800078e0202 */
[----:B-1----:R-:W-:Y:S01]  /*2990*/  IMAD.WIDE R4, R20, 0x4, R4 ;  /* 0x0000000414047825 */ /* 0x002fe200078e0204 */
[----:B------:R-:W0:Y:S04]  /*29a0*/  LDS R13, [R54+UR5] ;  /* 0x00000005360d7984 */ /* 0x000e280008000800 */
[----:B------:R-:W1:Y:S04]  /*29b0*/  LDS R15, [R54+UR5+0x200] ;  /* 0x00020005360f7984 */ /* 0x000e680008000800 */
[----:B0-----:R0:W-:Y:S04]  /*29c0*/  @P0 STG.E desc[UR6][R2.64], R13 ;  /* 0x0000000d02000986 */ /* 0x0011e8000c101906 */
[----:B-1----:R0:W-:Y:S01]  /*29d0*/  @P0 STG.E desc[UR6][R4.64], R15 ;  /* 0x0000000f04000986 */ /* 0x0021e2000c101906 */
[----:B------:R-:W-:Y:S05]  /*29e0*/  @!P0 EXIT ;  /* 0x000000000000894d */ /* 0x000fea0003800000 */
[----:B0-----:R-:W0:Y:S01]  /*29f0*/  LDS R5, [R54+UR5+0x400] ;  /* 0x0004000536057984 */ /* 0x001e220008000800 */
[----:B------:R-:W1:Y:S02]  /*2a00*/  LDC.64 R2, c[0x0][0x240] ;  /* 0x00009000ff027b82 */ /* 0x000e640000000a00 */
[----:B-1----:R-:W-:-:S05]  /*2a10*/  IMAD.WIDE R20, R20, 0x4, R2 ;  /* 0x0000000414147825 */ /* 0x002fca00078e0202 */
[----:B0-----:R-:W-:Y:S01]  /*2a20*/  STG.E desc[UR6][R20.64], R5 ;  /* 0x0000000514007986 */ /* 0x001fe2000c101906 */
[----:B------:R-:W-:Y:S05]  /*2a30*/  EXIT ;  /* 0x000000000000794d */ /* 0x000fea0003800000 */
.L_x_2:
[----:B------:R-:W-:-:S00]  /*2a40*/  BRA `(.L_x_2) ;  /* 0xfffffffc00fc7947 */ /* 0x000fc0000383ffff */
[----:B------:R-:W-:-:S00]  /*2a50*/  NOP ;  /* 0x0000000000007918 */ /* 0x000fc00000000000 */
        /* <DEDUP_REMOVED lines=10> */
.L_x_3:


//--------------------- .nv.shared.triton_red_fused__unsafe_index_convolution_native_group_norm_31 --------------------------
	.section	.nv.shared.triton_red_fused__unsafe_index_convolution_native_group_norm_31,"aw",@nobits
	.sectionflags	@""
	.align	16
	.zero		1024


//--------------------- .nv.constant0.triton_red_fused__unsafe_index_convolution_native_group_norm_31 --------------------------
	.section	.nv.constant0.triton_red_fused__unsafe_index_convolution_native_group_norm_31,"a",@progbits
	.sectionflags	@""
	.align	4
.nv.constant0.triton_red_fused__unsafe_index_convolution_native_group_norm_31:
	.zero		592
